//
// Generated by NVIDIA NVVM Compiler
//
// Compiler Build ID: CL-36424714
// Cuda compilation tools, release 13.0, V13.0.88
// Based on NVVM 20.0.0
//

.version 9.0
.target sm_100
.address_size 64

	// .globl	_Z16mmult_gpu_simplePfS_S_m
// _ZZ15mmult_gpu_tiledPfS_S_mE2As has been demoted
// _ZZ15mmult_gpu_tiledPfS_S_mE2Bs has been demoted

.visible .entry _Z16mmult_gpu_simplePfS_S_m(
	.param .u64 .ptr .align 1 _Z16mmult_gpu_simplePfS_S_m_param_0,
	.param .u64 .ptr .align 1 _Z16mmult_gpu_simplePfS_S_m_param_1,
	.param .u64 .ptr .align 1 _Z16mmult_gpu_simplePfS_S_m_param_2,
	.param .u64 _Z16mmult_gpu_simplePfS_S_m_param_3
)
{
	.reg .pred 	%p<10>;
	.reg .b32 	%r<9>;
	.reg .b32 	%f<68>;
	.reg .b64 	%rd<77>;

	ld.param.u64 	%rd25, [_Z16mmult_gpu_simplePfS_S_m_param_0];
	ld.param.u64 	%rd26, [_Z16mmult_gpu_simplePfS_S_m_param_1];
	ld.param.u64 	%rd24, [_Z16mmult_gpu_simplePfS_S_m_param_3];
	cvta.to.global.u64 	%rd1, %rd26;
	cvta.to.global.u64 	%rd2, %rd25;
	mov.u32 	%r3, %ctaid.x;
	mov.u32 	%r4, %ntid.x;
	mov.u32 	%r5, %tid.x;
	mad.lo.s32 	%r1, %r3, %r4, %r5;
	mov.u32 	%r6, %ctaid.y;
	mov.u32 	%r7, %ntid.y;
	mov.u32 	%r8, %tid.y;
	mad.lo.s32 	%r2, %r6, %r7, %r8;
	setp.eq.s64 	%p1, %rd24, 0;
	mov.f32 	%f67, 0f00000000;
	@%p1 bra 	$L__BB0_12;
	cvt.s64.s32 	%rd28, %r1;
	mul.lo.s64 	%rd3, %rd24, %rd28;
	cvt.u64.u32 	%rd4, %r2;
	and.b64  	%rd5, %rd24, 7;
	setp.lt.u64 	%p2, %rd24, 8;
	mov.f32 	%f67, 0f00000000;
	mov.b64 	%rd75, 0;
	@%p2 bra 	$L__BB0_4;
	and.b64  	%rd75, %rd24, -8;
	shl.b64 	%rd29, %rd4, 2;
	add.s64 	%rd72, %rd1, %rd29;
	shl.b64 	%rd8, %rd24, 5;
	shl.b64 	%rd30, %rd3, 2;
	add.s64 	%rd31, %rd30, %rd2;
	add.s64 	%rd71, %rd31, 16;
	shl.b64 	%rd10, %rd24, 2;
	mov.f32 	%f67, 0f00000000;
	mov.u64 	%rd73, %rd75;
$L__BB0_3:
	.pragma "nounroll";
	ld.global.f32 	%f17, [%rd71+-16];
	ld.global.f32 	%f18, [%rd72];
	fma.rn.f32 	%f19, %f17, %f18, %f67;
	ld.global.f32 	%f20, [%rd71+-12];
	add.s64 	%rd32, %rd72, %rd10;
	ld.global.f32 	%f21, [%rd32];
	fma.rn.f32 	%f22, %f20, %f21, %f19;
	ld.global.f32 	%f23, [%rd71+-8];
	add.s64 	%rd33, %rd32, %rd10;
	ld.global.f32 	%f24, [%rd33];
	fma.rn.f32 	%f25, %f23, %f24, %f22;
	ld.global.f32 	%f26, [%rd71+-4];
	add.s64 	%rd34, %rd33, %rd10;
	ld.global.f32 	%f27, [%rd34];
	fma.rn.f32 	%f28, %f26, %f27, %f25;
	ld.global.f32 	%f29, [%rd71];
	add.s64 	%rd35, %rd34, %rd10;
	ld.global.f32 	%f30, [%rd35];
	fma.rn.f32 	%f31, %f29, %f30, %f28;
	ld.global.f32 	%f32, [%rd71+4];
	add.s64 	%rd36, %rd35, %rd10;
	ld.global.f32 	%f33, [%rd36];
	fma.rn.f32 	%f34, %f32, %f33, %f31;
	ld.global.f32 	%f35, [%rd71+8];
	add.s64 	%rd37, %rd36, %rd10;
	ld.global.f32 	%f36, [%rd37];
	fma.rn.f32 	%f37, %f35, %f36, %f34;
	ld.global.f32 	%f38, [%rd71+12];
	add.s64 	%rd38, %rd37, %rd10;
	ld.global.f32 	%f39, [%rd38];
	fma.rn.f32 	%f67, %f38, %f39, %f37;
	add.s64 	%rd73, %rd73, -8;
	add.s64 	%rd72, %rd72, %rd8;
	add.s64 	%rd71, %rd71, 32;
	setp.ne.s64 	%p3, %rd73, 0;
	@%p3 bra 	$L__BB0_3;
$L__BB0_4:
	setp.eq.s64 	%p4, %rd5, 0;
	@%p4 bra 	$L__BB0_12;
	and.b64  	%rd18, %rd24, 3;
	setp.lt.u64 	%p5, %rd5, 4;
	@%p5 bra 	$L__BB0_7;
	add.s64 	%rd39, %rd75, %rd3;
	shl.b64 	%rd40, %rd39, 2;
	add.s64 	%rd41, %rd2, %rd40;
	ld.global.f32 	%f41, [%rd41];
	mad.lo.s64 	%rd42, %rd75, %rd24, %rd4;
	shl.b64 	%rd43, %rd42, 2;
	add.s64 	%rd44, %rd1, %rd43;
	ld.global.f32 	%f42, [%rd44];
	fma.rn.f32 	%f43, %f41, %f42, %f67;
	ld.global.f32 	%f44, [%rd41+4];
	shl.b64 	%rd45, %rd24, 2;
	add.s64 	%rd46, %rd44, %rd45;
	ld.global.f32 	%f45, [%rd46];
	fma.rn.f32 	%f46, %f44, %f45, %f43;
	ld.global.f32 	%f47, [%rd41+8];
	add.s64 	%rd47, %rd46, %rd45;
	ld.global.f32 	%f48, [%rd47];
	fma.rn.f32 	%f49, %f47, %f48, %f46;
	ld.global.f32 	%f50, [%rd41+12];
	add.s64 	%rd48, %rd47, %rd45;
	ld.global.f32 	%f51, [%rd48];
	fma.rn.f32 	%f67, %f50, %f51, %f49;
	add.s64 	%rd75, %rd75, 4;
$L__BB0_7:
	setp.eq.s64 	%p6, %rd18, 0;
	@%p6 bra 	$L__BB0_12;
	setp.eq.s64 	%p7, %rd18, 1;
	@%p7 bra 	$L__BB0_10;
	add.s64 	%rd49, %rd75, %rd3;
	shl.b64 	%rd50, %rd49, 2;
	add.s64 	%rd51, %rd2, %rd50;
	ld.global.f32 	%f53, [%rd51];
	mad.lo.s64 	%rd52, %rd75, %rd24, %rd4;
	shl.b64 	%rd53, %rd52, 2;
	add.s64 	%rd54, %rd1, %rd53;
	ld.global.f32 	%f54, [%rd54];
	fma.rn.f32 	%f55, %f53, %f54, %f67;
	ld.global.f32 	%f56, [%rd51+4];
	shl.b64 	%rd55, %rd24, 2;
	add.s64 	%rd56, %rd54, %rd55;
	ld.global.f32 	%f57, [%rd56];
	fma.rn.f32 	%f67, %f56, %f57, %f55;
	add.s64 	%rd75, %rd75, 2;
$L__BB0_10:
	and.b64  	%rd57, %rd24, 1;
	setp.eq.b64 	%p8, %rd57, 1;
	not.pred 	%p9, %p8;
	@%p9 bra 	$L__BB0_12;
	add.s64 	%rd58, %rd75, %rd3;
	shl.b64 	%rd59, %rd58, 2;
	add.s64 	%rd60, %rd2, %rd59;
	ld.global.f32 	%f58, [%rd60];
	mad.lo.s64 	%rd61, %rd75, %rd24, %rd4;
	shl.b64 	%rd62, %rd61, 2;
	add.s64 	%rd63, %rd1, %rd62;
	ld.global.f32 	%f59, [%rd63];
	fma.rn.f32 	%f67, %f58, %f59, %f67;
$L__BB0_12:
	ld.param.u64 	%rd70, [_Z16mmult_gpu_simplePfS_S_m_param_2];
	cvta.to.global.u64 	%rd64, %rd70;
	cvt.s64.s32 	%rd65, %r1;
	cvt.u64.u32 	%rd66, %r2;
	mad.lo.s64 	%rd67, %rd24, %rd65, %rd66;
	shl.b64 	%rd68, %rd67, 2;
	add.s64 	%rd69, %rd64, %rd68;
	st.global.f32 	[%rd69], %f67;
	ret;

}
	// .globl	_Z15mmult_gpu_tiledPfS_S_m
.visible .entry _Z15mmult_gpu_tiledPfS_S_m(
	.param .u64 .ptr .align 1 _Z15mmult_gpu_tiledPfS_S_m_param_0,
	.param .u64 .ptr .align 1 _Z15mmult_gpu_tiledPfS_S_m_param_1,
	.param .u64 .ptr .align 1 _Z15mmult_gpu_tiledPfS_S_m_param_2,
	.param .u64 _Z15mmult_gpu_tiledPfS_S_m_param_3
)
{
	.reg .pred 	%p<7>;
	.reg .b32 	%r<17>;
	.reg .b32 	%f<200>;
	.reg .b64 	%rd<85>;
	// demoted variable
	.shared .align 4 .b8 _ZZ15mmult_gpu_tiledPfS_S_mE2As[256];
	// demoted variable
	.shared .align 4 .b8 _ZZ15mmult_gpu_tiledPfS_S_mE2Bs[256];
	ld.param.u64 	%rd23, [_Z15mmult_gpu_tiledPfS_S_m_param_0];
	ld.param.u64 	%rd24, [_Z15mmult_gpu_tiledPfS_S_m_param_1];
	ld.param.u64 	%rd22, [_Z15mmult_gpu_tiledPfS_S_m_param_3];
	cvta.to.global.u64 	%rd1, %rd24;
	cvta.to.global.u64 	%rd2, %rd23;
	mov.u32 	%r1, %tid.x;
	mov.u32 	%r2, %tid.y;
	mov.u32 	%r9, %ctaid.y;
	shl.b32 	%r10, %r9, 3;
	add.s32 	%r3, %r10, %r2;
	mov.u32 	%r11, %ctaid.x;
	shl.b32 	%r12, %r11, 3;
	add.s32 	%r4, %r12, %r1;
	shr.u64 	%rd3, %rd22, 3;
	setp.lt.u64 	%p1, %rd22, 8;
	mov.f32 	%f199, 0f00000000;
	@%p1 bra 	$L__BB1_9;
	cvt.u64.u32 	%rd26, %r3;
	cvt.u64.u32 	%rd27, %r1;
	mad.lo.s64 	%rd4, %rd22, %rd26, %rd27;
	shl.b32 	%r13, %r2, 5;
	mov.u32 	%r14, _ZZ15mmult_gpu_tiledPfS_S_mE2As;
	add.s32 	%r5, %r14, %r13;
	shl.b32 	%r15, %r1, 2;
	add.s32 	%r6, %r5, %r15;
	cvt.u64.u32 	%rd5, %r2;
	cvt.s64.s32 	%rd6, %r4;
	mov.u32 	%r16, _ZZ15mmult_gpu_tiledPfS_S_mE2Bs;
	add.s32 	%r8, %r16, %r15;
	add.s32 	%r7, %r8, %r13;
	add.s64 	%rd28, %rd3, -1;
	setp.lt.u64 	%p2, %rd28, 3;
	mov.f32 	%f199, 0f00000000;
	mov.b64 	%rd84, 0;
	@%p2 bra 	$L__BB1_4;
	and.b64  	%rd84, %rd3, 2305843009213693948;
	shl.b64 	%rd81, %rd6, 2;
	add.s64 	%rd29, %rd5, 16;
	mul.lo.s64 	%rd30, %rd22, %rd29;
	shl.b64 	%rd31, %rd30, 2;
	add.s64 	%rd9, %rd1, %rd31;
	shl.b64 	%rd32, %rd4, 2;
	add.s64 	%rd33, %rd32, %rd2;
	add.s64 	%rd80, %rd33, 64;
	add.s64 	%rd34, %rd5, 24;
	mul.lo.s64 	%rd35, %rd22, %rd34;
	shl.b64 	%rd36, %rd35, 2;
	add.s64 	%rd11, %rd1, %rd36;
	mov.f32 	%f199, 0f00000000;
	mov.u64 	%rd82, %rd84;
$L__BB1_3:
	.pragma "nounroll";
	ld.global.f32 	%f14, [%rd80+-64];
	st.shared.f32 	[%r6], %f14;
	mul.lo.s64 	%rd37, %rd22, %rd5;
	shl.b64 	%rd38, %rd37, 2;
	add.s64 	%rd39, %rd1, %rd38;
	add.s64 	%rd40, %rd39, %rd81;
	ld.global.f32 	%f15, [%rd40];
	st.shared.f32 	[%r7], %f15;
	bar.sync 	0;
	ld.shared.f32 	%f16, [%r5];
	ld.shared.f32 	%f17, [%r8];
	fma.rn.f32 	%f18, %f16, %f17, %f199;
	ld.shared.f32 	%f19, [%r5+4];
	ld.shared.f32 	%f20, [%r8+32];
	fma.rn.f32 	%f21, %f19, %f20, %f18;
	ld.shared.f32 	%f22, [%r5+8];
	ld.shared.f32 	%f23, [%r8+64];
	fma.rn.f32 	%f24, %f22, %f23, %f21;
	ld.shared.f32 	%f25, [%r5+12];
	ld.shared.f32 	%f26, [%r8+96];
	fma.rn.f32 	%f27, %f25, %f26, %f24;
	ld.shared.f32 	%f28, [%r5+16];
	ld.shared.f32 	%f29, [%r8+128];
	fma.rn.f32 	%f30, %f28, %f29, %f27;
	ld.shared.f32 	%f31, [%r5+20];
	ld.shared.f32 	%f32, [%r8+160];
	fma.rn.f32 	%f33, %f31, %f32, %f30;
	ld.shared.f32 	%f34, [%r5+24];
	ld.shared.f32 	%f35, [%r8+192];
	fma.rn.f32 	%f36, %f34, %f35, %f33;
	ld.shared.f32 	%f37, [%r5+28];
	ld.shared.f32 	%f38, [%r8+224];
	fma.rn.f32 	%f39, %f37, %f38, %f36;
	ld.global.f32 	%f40, [%rd80+-32];
	st.shared.f32 	[%r6], %f40;
	add.s64 	%rd41, %rd5, 8;
	mul.lo.s64 	%rd42, %rd22, %rd41;
	shl.b64 	%rd43, %rd42, 2;
	add.s64 	%rd44, %rd1, %rd43;
	add.s64 	%rd45, %rd44, %rd81;
	ld.global.f32 	%f41, [%rd45];
	st.shared.f32 	[%r7], %f41;
	bar.sync 	0;
	ld.shared.f32 	%f42, [%r5];
	ld.shared.f32 	%f43, [%r8];
	fma.rn.f32 	%f44, %f42, %f43, %f39;
	ld.shared.f32 	%f45, [%r5+4];
	ld.shared.f32 	%f46, [%r8+32];
	fma.rn.f32 	%f47, %f45, %f46, %f44;
	ld.shared.f32 	%f48, [%r5+8];
	ld.shared.f32 	%f49, [%r8+64];
	fma.rn.f32 	%f50, %f48, %f49, %f47;
	ld.shared.f32 	%f51, [%r5+12];
	ld.shared.f32 	%f52, [%r8+96];
	fma.rn.f32 	%f53, %f51, %f52, %f50;
	ld.shared.f32 	%f54, [%r5+16];
	ld.shared.f32 	%f55, [%r8+128];
	fma.rn.f32 	%f56, %f54, %f55, %f53;
	ld.shared.f32 	%f57, [%r5+20];
	ld.shared.f32 	%f58, [%r8+160];
	fma.rn.f32 	%f59, %f57, %f58, %f56;
	ld.shared.f32 	%f60, [%r5+24];
	ld.shared.f32 	%f61, [%r8+192];
	fma.rn.f32 	%f62, %f60, %f61, %f59;
	ld.shared.f32 	%f63, [%r5+28];
	ld.shared.f32 	%f64, [%r8+224];
	fma.rn.f32 	%f65, %f63, %f64, %f62;
	ld.global.f32 	%f66, [%rd80];
	st.shared.f32 	[%r6], %f66;
	add.s64 	%rd46, %rd9, %rd81;
	ld.global.f32 	%f67, [%rd46];
	st.shared.f32 	[%r7], %f67;
	bar.sync 	0;
	ld.shared.f32 	%f68, [%r5];
	ld.shared.f32 	%f69, [%r8];
	fma.rn.f32 	%f70, %f68, %f69, %f65;
	ld.shared.f32 	%f71, [%r5+4];
	ld.shared.f32 	%f72, [%r8+32];
	fma.rn.f32 	%f73, %f71, %f72, %f70;
	ld.shared.f32 	%f74, [%r5+8];
	ld.shared.f32 	%f75, [%r8+64];
	fma.rn.f32 	%f76, %f74, %f75, %f73;
	ld.shared.f32 	%f77, [%r5+12];
	ld.shared.f32 	%f78, [%r8+96];
	fma.rn.f32 	%f79, %f77, %f78, %f76;
	ld.shared.f32 	%f80, [%r5+16];
	ld.shared.f32 	%f81, [%r8+128];
	fma.rn.f32 	%f82, %f80, %f81, %f79;
	ld.shared.f32 	%f83, [%r5+20];
	ld.shared.f32 	%f84, [%r8+160];
	fma.rn.f32 	%f85, %f83, %f84, %f82;
	ld.shared.f32 	%f86, [%r5+24];
	ld.shared.f32 	%f87, [%r8+192];
	fma.rn.f32 	%f88, %f86, %f87, %f85;
	ld.shared.f32 	%f89, [%r5+28];
	ld.shared.f32 	%f90, [%r8+224];
	fma.rn.f32 	%f91, %f89, %f90, %f88;
	ld.global.f32 	%f92, [%rd80+32];
	st.shared.f32 	[%r6], %f92;
	add.s64 	%rd47, %rd11, %rd81;
	ld.global.f32 	%f93, [%rd47];
	st.shared.f32 	[%r7], %f93;
	bar.sync 	0;
	ld.shared.f32 	%f94, [%r5];
	ld.shared.f32 	%f95, [%r8];
	fma.rn.f32 	%f96, %f94, %f95, %f91;
	ld.shared.f32 	%f97, [%r5+4];
	ld.shared.f32 	%f98, [%r8+32];
	fma.rn.f32 	%f99, %f97, %f98, %f96;
	ld.shared.f32 	%f100, [%r5+8];
	ld.shared.f32 	%f101, [%r8+64];
	fma.rn.f32 	%f102, %f100, %f101, %f99;
	ld.shared.f32 	%f103, [%r5+12];
	ld.shared.f32 	%f104, [%r8+96];
	fma.rn.f32 	%f105, %f103, %f104, %f102;
	ld.shared.f32 	%f106, [%r5+16];
	ld.shared.f32 	%f107, [%r8+128];
	fma.rn.f32 	%f108, %f106, %f107, %f105;
	ld.shared.f32 	%f109, [%r5+20];
	ld.shared.f32 	%f110, [%r8+160];
	fma.rn.f32 	%f111, %f109, %f110, %f108;
	ld.shared.f32 	%f112, [%r5+24];
	ld.shared.f32 	%f113, [%r8+192];
	fma.rn.f32 	%f114, %f112, %f113, %f111;
	ld.shared.f32 	%f115, [%r5+28];
	ld.shared.f32 	%f116, [%r8+224];
	fma.rn.f32 	%f199, %f115, %f116, %f114;
	add.s64 	%rd82, %rd82, -4;
	shl.b64 	%rd48, %rd22, 7;
	add.s64 	%rd81, %rd81, %rd48;
	add.s64 	%rd80, %rd80, 128;
	setp.ne.s64 	%p3, %rd82, 0;
	@%p3 bra 	$L__BB1_3;
$L__BB1_4:
	and.b64  	%rd49, %rd3, 3;
	setp.eq.s64 	%p4, %rd49, 0;
	@%p4 bra 	$L__BB1_9;
	setp.eq.s64 	%p5, %rd49, 1;
	@%p5 bra 	$L__BB1_7;
	shl.b64 	%rd50, %rd84, 3;
	add.s64 	%rd51, %rd4, %rd50;
	shl.b64 	%rd52, %rd51, 2;
	add.s64 	%rd53, %rd2, %rd52;
	ld.global.f32 	%f118, [%rd53];
	st.shared.f32 	[%r6], %f118;
	add.s64 	%rd54, %rd50, %rd5;
	cvt.s64.s32 	%rd55, %r4;
	mad.lo.s64 	%rd56, %rd54, %rd22, %rd55;
	shl.b64 	%rd57, %rd56, 2;
	add.s64 	%rd58, %rd1, %rd57;
	ld.global.f32 	%f119, [%rd58];
	st.shared.f32 	[%r7], %f119;
	bar.sync 	0;
	ld.shared.f32 	%f120, [%r5];
	ld.shared.f32 	%f121, [%r8];
	fma.rn.f32 	%f122, %f120, %f121, %f199;
	ld.shared.f32 	%f123, [%r5+4];
	ld.shared.f32 	%f124, [%r8+32];
	fma.rn.f32 	%f125, %f123, %f124, %f122;
	ld.shared.f32 	%f126, [%r5+8];
	ld.shared.f32 	%f127, [%r8+64];
	fma.rn.f32 	%f128, %f126, %f127, %f125;
	ld.shared.f32 	%f129, [%r5+12];
	ld.shared.f32 	%f130, [%r8+96];
	fma.rn.f32 	%f131, %f129, %f130, %f128;
	ld.shared.f32 	%f132, [%r5+16];
	ld.shared.f32 	%f133, [%r8+128];
	fma.rn.f32 	%f134, %f132, %f133, %f131;
	ld.shared.f32 	%f135, [%r5+20];
	ld.shared.f32 	%f136, [%r8+160];
	fma.rn.f32 	%f137, %f135, %f136, %f134;
	ld.shared.f32 	%f138, [%r5+24];
	ld.shared.f32 	%f139, [%r8+192];
	fma.rn.f32 	%f140, %f138, %f139, %f137;
	ld.shared.f32 	%f141, [%r5+28];
	ld.shared.f32 	%f142, [%r8+224];
	fma.rn.f32 	%f143, %f141, %f142, %f140;
	ld.global.f32 	%f144, [%rd53+32];
	st.shared.f32 	[%r6], %f144;
	add.s64 	%rd59, %rd54, 8;
	mad.lo.s64 	%rd60, %rd59, %rd22, %rd55;
	shl.b64 	%rd61, %rd60, 2;
	add.s64 	%rd62, %rd1, %rd61;
	ld.global.f32 	%f145, [%rd62];
	st.shared.f32 	[%r7], %f145;
	bar.sync 	0;
	ld.shared.f32 	%f146, [%r5];
	ld.shared.f32 	%f147, [%r8];
	fma.rn.f32 	%f148, %f146, %f147, %f143;
	ld.shared.f32 	%f149, [%r5+4];
	ld.shared.f32 	%f150, [%r8+32];
	fma.rn.f32 	%f151, %f149, %f150, %f148;
	ld.shared.f32 	%f152, [%r5+8];
	ld.shared.f32 	%f153, [%r8+64];
	fma.rn.f32 	%f154, %f152, %f153, %f151;
	ld.shared.f32 	%f155, [%r5+12];
	ld.shared.f32 	%f156, [%r8+96];
	fma.rn.f32 	%f157, %f155, %f156, %f154;
	ld.shared.f32 	%f158, [%r5+16];
	ld.shared.f32 	%f159, [%r8+128];
	fma.rn.f32 	%f160, %f158, %f159, %f157;
	ld.shared.f32 	%f161, [%r5+20];
	ld.shared.f32 	%f162, [%r8+160];
	fma.rn.f32 	%f163, %f161, %f162, %f160;
	ld.shared.f32 	%f164, [%r5+24];
	ld.shared.f32 	%f165, [%r8+192];
	fma.rn.f32 	%f166, %f164, %f165, %f163;
	ld.shared.f32 	%f167, [%r5+28];
	ld.shared.f32 	%f168, [%r8+224];
	fma.rn.f32 	%f199, %f167, %f168, %f166;
	add.s64 	%rd84, %rd84, 2;
$L__BB1_7:
	and.b64  	%rd63, %rd22, 8;
	setp.eq.s64 	%p6, %rd63, 0;
	@%p6 bra 	$L__BB1_9;
	shl.b64 	%rd64, %rd84, 3;
	add.s64 	%rd65, %rd4, %rd64;
	shl.b64 	%rd66, %rd65, 2;
	add.s64 	%rd67, %rd2, %rd66;
	ld.global.f32 	%f169, [%rd67];
	st.shared.f32 	[%r6], %f169;
	add.s64 	%rd68, %rd64, %rd5;
	cvt.s64.s32 	%rd69, %r4;
	mad.lo.s64 	%rd70, %rd68, %rd22, %rd69;
	shl.b64 	%rd71, %rd70, 2;
	add.s64 	%rd72, %rd1, %rd71;
	ld.global.f32 	%f170, [%rd72];
	st.shared.f32 	[%r7], %f170;
	bar.sync 	0;
	ld.shared.f32 	%f171, [%r5];
	ld.shared.f32 	%f172, [%r8];
	fma.rn.f32 	%f173, %f171, %f172, %f199;
	ld.shared.f32 	%f174, [%r5+4];
	ld.shared.f32 	%f175, [%r8+32];
	fma.rn.f32 	%f176, %f174, %f175, %f173;
	ld.shared.f32 	%f177, [%r5+8];
	ld.shared.f32 	%f178, [%r8+64];
	fma.rn.f32 	%f179, %f177, %f178, %f176;
	ld.shared.f32 	%f180, [%r5+12];
	ld.shared.f32 	%f181, [%r8+96];
	fma.rn.f32 	%f182, %f180, %f181, %f179;
	ld.shared.f32 	%f183, [%r5+16];
	ld.shared.f32 	%f184, [%r8+128];
	fma.rn.f32 	%f185, %f183, %f184, %f182;
	ld.shared.f32 	%f186, [%r5+20];
	ld.shared.f32 	%f187, [%r8+160];
	fma.rn.f32 	%f188, %f186, %f187, %f185;
	ld.shared.f32 	%f189, [%r5+24];
	ld.shared.f32 	%f190, [%r8+192];
	fma.rn.f32 	%f191, %f189, %f190, %f188;
	ld.shared.f32 	%f192, [%r5+28];
	ld.shared.f32 	%f193, [%r8+224];
	fma.rn.f32 	%f199, %f192, %f193, %f191;
$L__BB1_9:
	ld.param.u64 	%rd79, [_Z15mmult_gpu_tiledPfS_S_m_param_2];
	cvta.to.global.u64 	%rd73, %rd79;
	cvt.u64.u32 	%rd74, %r3;
	cvt.s64.s32 	%rd75, %r4;
	mad.lo.s64 	%rd76, %rd22, %rd74, %rd75;
	shl.b64 	%rd77, %rd76, 2;
	add.s64 	%rd78, %rd73, %rd77;
	st.global.f32 	[%rd78], %f199;
	ret;

}


// ===== COMPILED SASS (sm_100) =====

	.target	sm_100

	.elftype	@"ET_EXEC"


//--------------------- .note.nv.tkinfo           --------------------------
	.section	.note.nv.tkinfo,"",@"SHT_NOTE"
	.sectionflags	@"SHF_NOTE_NV_TKINFO"
	.tkinfo
        /*0018*/ 	.word	0x00000002
        /*0030*/ 	.string	""
        /*0030*/ 	.string	"ptxas"
        /*0030*/ 	.string	"Cuda compilation tools, release 13.0, V13.0.88"
        /*0030*/ 	.string	"Build cuda_13.0.r13.0/compiler.36424714_0"
        /*0030*/ 	.string	"-arch sm_100 -m 64 "



//--------------------- .note.nv.cuinfo           --------------------------
	.section	.note.nv.cuinfo,"",@"SHT_NOTE"
	.sectionflags	@"SHF_NOTE_NV_CUINFO"
        /*0018*/ 	.short	0x0002
        /*001a*/ 	.short	0x0064
        /*001c*/ 	.short	0x0082
	.zero		2


//--------------------- .nv.info                  --------------------------
	.section	.nv.info,"",@"SHT_CUDA_INFO"
	.align	4


	//----- nvinfo : EIATTR_REGCOUNT
	.align		4
        /*0000*/ 	.byte	0x04, 0x2f
        /*0002*/ 	.short	(.L_1 - .L_0)
	.align		4
.L_0:
        /*0004*/ 	.word	index@(_Z16mmult_gpu_simplePfS_S_m)
        /*0008*/ 	.word	0x00000020


	//----- nvinfo : EIATTR_FRAME_SIZE
	.align		4
.L_1:
        /*000c*/ 	.byte	0x04, 0x11
        /*000e*/ 	.short	(.L_3 - .L_2)
	.align		4
.L_2:
        /*0010*/ 	.word	index@(_Z16mmult_gpu_simplePfS_S_m)
        /*0014*/ 	.word	0x00000000


	//----- nvinfo : EIATTR_REGCOUNT
	.align		4
.L_3:
        /*0018*/ 	.byte	0x04, 0x2f
        /*001a*/ 	.short	(.L_5 - .L_4)
	.align		4
.L_4:
        /*001c*/ 	.word	index@(_Z15mmult_gpu_tiledPfS_S_m)
        /*0020*/ 	.word	0x00000020


	//----- nvinfo : EIATTR_FRAME_SIZE
	.align		4
.L_5:
        /*0024*/ 	.byte	0x04, 0x11
        /*0026*/ 	.short	(.L_7 - .L_6)
	.align		4
.L_6:
        /*0028*/ 	.word	index@(_Z15mmult_gpu_tiledPfS_S_m)
        /*002c*/ 	.word	0x00000000


	//----- nvinfo : EIATTR_MIN_STACK_SIZE
	.align		4
.L_7:
        /*0030*/ 	.byte	0x04, 0x12
        /*0032*/ 	.short	(.L_9 - .L_8)
	.align		4
.L_8:
        /*0034*/ 	.word	index@(_Z15mmult_gpu_tiledPfS_S_m)
        /*0038*/ 	.word	0x00000000


	//----- nvinfo : EIATTR_MIN_STACK_SIZE
	.align		4
.L_9:
        /*003c*/ 	.byte	0x04, 0x12
        /*003e*/ 	.short	(.L_11 - .L_10)
	.align		4
.L_10:
        /*0040*/ 	.word	index@(_Z16mmult_gpu_simplePfS_S_m)
        /*0044*/ 	.word	0x00000000
.L_11:


//--------------------- .nv.compat                --------------------------
	.section	.nv.compat,"",@"SHT_CUDA_COMPAT_INFO"
	.align	4
        /*0000*/ 	.byte	0x02, 0x09, 0x00, 0x00, 0x02, 0x02, 0x01, 0x00, 0x02, 0x05, 0x05, 0x00, 0x03, 0x07, 0x01, 0x01
        /*0010*/ 	.byte	0x02, 0x03, 0x00, 0x00, 0x02, 0x06, 0x01, 0x00, 0x04, 0x0b, 0x08, 0x00, 0x09, 0x00, 0x00, 0x00
        /*0020*/ 	.byte	0x00, 0x00, 0x00, 0x00


//--------------------- .nv.info._Z15mmult_gpu_tiledPfS_S_m --------------------------
	.section	.nv.info._Z15mmult_gpu_tiledPfS_S_m,"",@"SHT_CUDA_INFO"
	.sectionflags	@""
	.align	4


	//----- nvinfo : EIATTR_CUDA_API_VERSION
	.align		4
        /*0000*/ 	.byte	0x04, 0x37
        /*0002*/ 	.short	(.L_13 - .L_12)
.L_12:
        /*0004*/ 	.word	0x00000082


	//----- nvinfo : EIATTR_KPARAM_INFO
	.align		4
.L_13:
        /*0008*/ 	.byte	0x04, 0x17
        /*000a*/ 	.short	(.L_15 - .L_14)
.L_14:
        /*000c*/ 	.word	0x00000000
        /*0010*/ 	.short	0x0003
        /*0012*/ 	.short	0x0018
        /*0014*/ 	.byte	0x00, 0xf0, 0x21, 0x00


	//----- nvinfo : EIATTR_KPARAM_INFO
	.align		4
.L_15:
        /*0018*/ 	.byte	0x04, 0x17
        /*001a*/ 	.short	(.L_17 - .L_16)
.L_16:
        /*001c*/ 	.word	0x00000000
        /*0020*/ 	.short	0x0002
        /*0022*/ 	.short	0x0010
        /*0024*/ 	.byte	0x00, 0xf5, 0x21, 0x00


	//----- nvinfo : EIATTR_KPARAM_INFO
	.align		4
.L_17:
        /*0028*/ 	.byte	0x04, 0x17
        /*002a*/ 	.short	(.L_19 - .L_18)
.L_18:
        /*002c*/ 	.word	0x00000000
        /*0030*/ 	.short	0x0001
        /*0032*/ 	.short	0x0008
        /*0034*/ 	.byte	0x00, 0xf5, 0x21, 0x00


	//----- nvinfo : EIATTR_KPARAM_INFO
	.align		4
.L_19:
        /*0038*/ 	.byte	0x04, 0x17
        /*003a*/ 	.short	(.L_21 - .L_20)
.L_20:
        /*003c*/ 	.word	0x00000000
        /*0040*/ 	.short	0x0000
        /*0042*/ 	.short	0x0000
        /*0044*/ 	.byte	0x00, 0xf5, 0x21, 0x00


	//----- nvinfo : EIATTR_SPARSE_MMA_MASK
	.align		4
.L_21:
        /*0048*/ 	.byte	0x03, 0x50
        /*004a*/ 	.short	0x0000


	//----- nvinfo : EIATTR_MAXREG_COUNT
	.align		4
        /*004c*/ 	.byte	0x03, 0x1b
        /*004e*/ 	.short	0x00ff


	//----- nvinfo : EIATTR_NUM_BARRIERS
	.align		4
        /*0050*/ 	.byte	0x02, 0x4c
        /*0052*/ 	.byte	0x01
	.zero		1


	//----- nvinfo : EIATTR_MERCURY_ISA_VERSION
	.align		4
        /*0054*/ 	.byte	0x03, 0x5f
        /*0056*/ 	.short	0x0101


	//----- nvinfo : EIATTR_VRC_CTA_INIT_COUNT
	.align		4
        /*0058*/ 	.byte	0x02, 0x4a
	.zero		1
	.zero		1


	//----- nvinfo : EIATTR_EXIT_INSTR_OFFSETS
	.align		4
        /*005c*/ 	.byte	0x04, 0x1c
        /*005e*/ 	.short	(.L_23 - .L_22)


	//   ....[0]....
.L_22:
        /*0060*/ 	.word	0x00001420


	//----- nvinfo : EIATTR_CBANK_PARAM_SIZE
	.align		4
.L_23:
        /*0064*/ 	.byte	0x03, 0x19
        /*0066*/ 	.short	0x0020


	//----- nvinfo : EIATTR_PARAM_CBANK
	.align		4
        /*0068*/ 	.byte	0x04, 0x0a
        /*006a*/ 	.short	(.L_25 - .L_24)
	.align		4
.L_24:
        /*006c*/ 	.word	index@(.nv.constant0._Z15mmult_gpu_tiledPfS_S_m)
        /*0070*/ 	.short	0x0380
        /*0072*/ 	.short	0x0020


	//----- nvinfo : EIATTR_SW_WAR
	.align		4
.L_25:
        /*0074*/ 	.byte	0x04, 0x36
        /*0076*/ 	.short	(.L_27 - .L_26)
.L_26:
        /*0078*/ 	.word	0x00000008
.L_27:


//--------------------- .nv.info._Z16mmult_gpu_simplePfS_S_m --------------------------
	.section	.nv.info._Z16mmult_gpu_simplePfS_S_m,"",@"SHT_CUDA_INFO"
	.sectionflags	@""
	.align	4


	//----- nvinfo : EIATTR_CUDA_API_VERSION
	.align		4
        /*0000*/ 	.byte	0x04, 0x37
        /*0002*/ 	.short	(.L_29 - .L_28)
.L_28:
        /*0004*/ 	.word	0x00000082


	//----- nvinfo : EIATTR_KPARAM_INFO
	.align		4
.L_29:
        /*0008*/ 	.byte	0x04, 0x17
        /*000a*/ 	.short	(.L_31 - .L_30)
.L_30:
        /*000c*/ 	.word	0x00000000
        /*0010*/ 	.short	0x0003
        /*0012*/ 	.short	0x0018
        /*0014*/ 	.byte	0x00, 0xf0, 0x21, 0x00


	//----- nvinfo : EIATTR_KPARAM_INFO
	.align		4
.L_31:
        /*0018*/ 	.byte	0x04, 0x17
        /*001a*/ 	.short	(.L_33 - .L_32)
.L_32:
        /*001c*/ 	.word	0x00000000
        /*0020*/ 	.short	0x0002
        /*0022*/ 	.short	0x0010
        /*0024*/ 	.byte	0x00, 0xf5, 0x21, 0x00


	//----- nvinfo : EIATTR_KPARAM_INFO
	.align		4
.L_33:
        /*0028*/ 	.byte	0x04, 0x17
        /*002a*/ 	.short	(.L_35 - .L_34)
.L_34:
        /*002c*/ 	.word	0x00000000
        /*0030*/ 	.short	0x0001
        /*0032*/ 	.short	0x0008
        /*0034*/ 	.byte	0x00, 0xf5, 0x21, 0x00


	//----- nvinfo : EIATTR_KPARAM_INFO
	.align		4
.L_35:
        /*0038*/ 	.byte	0x04, 0x17
        /*003a*/ 	.short	(.L_37 - .L_36)
.L_36:
        /*003c*/ 	.word	0x00000000
        /*0040*/ 	.short	0x0000
        /*0042*/ 	.short	0x0000
        /*0044*/ 	.byte	0x00, 0xf5, 0x21, 0x00


	//----- nvinfo : EIATTR_SPARSE_MMA_MASK
	.align		4
.L_37:
        /*0048*/ 	.byte	0x03, 0x50
        /*004a*/ 	.short	0x0000


	//----- nvinfo : EIATTR_MAXREG_COUNT
	.align		4
        /*004c*/ 	.byte	0x03, 0x1b
        /*004e*/ 	.short	0x00ff


	//----- nvinfo : EIATTR_MERCURY_ISA_VERSION
	.align		4
        /*0050*/ 	.byte	0x03, 0x5f
        /*0052*/ 	.short	0x0101


	//----- nvinfo : EIATTR_VRC_CTA_INIT_COUNT
	.align		4
        /*0054*/ 	.byte	0x02, 0x4a
	.zero		1
	.zero		1


	//----- nvinfo : EIATTR_EXIT_INSTR_OFFSETS
	.align		4
        /*0058*/ 	.byte	0x04, 0x1c
        /*005a*/ 	.short	(.L_39 - .L_38)


	//   ....[0]....
.L_38:
        /*005c*/ 	.word	0x00000c20


	//----- nvinfo : EIATTR_CBANK_PARAM_SIZE
	.align		4
.L_39:
        /*0060*/ 	.byte	0x03, 0x19
        /*0062*/ 	.short	0x0020


	//----- nvinfo : EIATTR_PARAM_CBANK
	.align		4
        /*0064*/ 	.byte	0x04, 0x0a
        /*0066*/ 	.short	(.L_41 - .L_40)
	.align		4
.L_40:
        /*0068*/ 	.word	index@(.nv.constant0._Z16mmult_gpu_simplePfS_S_m)
        /*006c*/ 	.short	0x0380
        /*006e*/ 	.short	0x0020


	//----- nvinfo : EIATTR_SW_WAR
	.align		4
.L_41:
        /*0070*/ 	.byte	0x04, 0x36
        /*0072*/ 	.short	(.L_43 - .L_42)
.L_42:
        /*0074*/ 	.word	0x00000008
.L_43:


//--------------------- .nv.callgraph             --------------------------
	.section	.nv.callgraph,"",@"SHT_CUDA_CALLGRAPH"
	.align	4
	.sectionentsize	8
	.align		4
        /*0000*/ 	.word	0x00000000
	.align		4
        /*0004*/ 	.word	0xffffffff
	.align		4
        /*0008*/ 	.word	0x00000000
	.align		4
        /*000c*/ 	.word	0xfffffffe
	.align		4
        /*0010*/ 	.word	0x00000000
	.align		4
        /*0014*/ 	.word	0xfffffffd
	.align		4
        /*0018*/ 	.word	0x00000000
	.align		4
        /*001c*/ 	.word	0xfffffffc


//--------------------- .text._Z15mmult_gpu_tiledPfS_S_m --------------------------
	.section	.text._Z15mmult_gpu_tiledPfS_S_m,"ax",@progbits
	.align	128
        .global         _Z15mmult_gpu_tiledPfS_S_m
        .type           _Z15mmult_gpu_tiledPfS_S_m,@function
        .size           _Z15mmult_gpu_tiledPfS_S_m,(.L_x_11 - _Z15mmult_gpu_tiledPfS_S_m)
        .other          _Z15mmult_gpu_tiledPfS_S_m,@"STO_CUDA_ENTRY STV_DEFAULT"
_Z15mmult_gpu_tiledPfS_S_m:
.text._Z15mmult_gpu_tiledPfS_S_m:
[----:B------:R-:W-:Y:S01]  /*0000*/  LDC R1, c[0x0][0x37c] ;  /* 0x0000df00ff017b82 */ /* 0x000fe20000000800 */
[----:B------:R-:W0:Y:S01]  /*0010*/  LDCU.64 UR16, c[0x0][0x398] ;  /* 0x00007300ff1077ac */ /* 0x000e220008000a00 */
[----:B------:R-:W1:Y:S01]  /*0020*/  S2R R9, SR_TID.Y ;  /* 0x0000000000097919 */ /* 0x000e620000002200 */
[----:B------:R-:W-:Y:S01]  /*0030*/  HFMA2 R11, -RZ, RZ, 0, 0 ;  /* 0x00000000ff0b7431 */ /* 0x000fe200000001ff */
[----:B------:R-:W2:Y:S01]  /*0040*/  LDCU.64 UR12, c[0x0][0x358] ;  /* 0x00006b00ff0c77ac */ /* 0x000ea20008000a00 */
[----:B------:R-:W1:Y:S01]  /*0050*/  S2R R0, SR_CTAID.Y ;  /* 0x0000000000007919 */ /* 0x000e620000002600 */
[----:B------:R-:W3:Y:S01]  /*0060*/  S2R R6, SR_TID.X ;  /* 0x0000000000067919 */ /* 0x000ee20000002100 */
[----:B------:R-:W3:Y:S01]  /*0070*/  S2R R25, SR_CTAID.X ;  /* 0x0000000000197919 */ /* 0x000ee20000002500 */
[----:B0-----:R-:W-:-:S04]  /*0080*/  UISETP.GE.U32.AND UP0, UPT, UR16, 0x8, UPT ;  /* 0x000000081000788c */ /* 0x001fc8000bf06070 */
[----:B------:R-:W-:Y:S01]  /*0090*/  UISETP.GE.U32.AND.EX UP0, UPT, UR17, URZ, UPT, UP0 ;  /* 0x000000ff1100728c */ /* 0x000fe2000bf06100 */
[----:B-1----:R-:W-:Y:S02]  /*00a0*/  LEA R5, R0, R9, 0x3 ;  /* 0x0000000900057211 */ /* 0x002fe400078e18ff */
[----:B---3--:R-:W-:-:S06]  /*00b0*/  LEA R24, R25, R6, 0x3 ;  /* 0x0000000619187211 */ /* 0x008fcc00078e18ff */
[----:B--2---:R-:W-:Y:S05]  /*00c0*/  BRA.U !UP0, `(.L_x_0) ;  /* 0x0000001108b87547 */ /* 0x004fea000b800000 */
[----:B------:R-:W0:Y:S01]  /*00d0*/  S2UR UR7, SR_CgaCtaId ;  /* 0x00000000000779c3 */ /* 0x000e220000008800 */
[----:B------:R-:W-:Y:S01]  /*00e0*/  USHF.R.U64 UR9, UR16, 0x3, UR17 ;  /* 0x0000000310097899 */ /* 0x000fe20008001211 */
[----:B------:R-:W-:Y:S01]  /*00f0*/  MOV R7, RZ ;  /* 0x000000ff00077202 */ /* 0x000fe20000000f00 */
[----:B------:R-:W-:Y:S01]  /*0100*/  UMOV UR6, 0x400 ;  /* 0x0000040000067882 */ /* 0x000fe20000000000 */
[----:B------:R-:W-:Y:S01]  /*0110*/  USHF.R.U32.HI UR10, URZ, 0x3, UR17 ;  /* 0x00000003ff0a7899 */ /* 0x000fe20008011611 */
[----:B------:R-:W-:Y:S01]  /*0120*/  SHF.R.S32.HI R19, RZ, 0x1f, R24 ;  /* 0x0000001fff137819 */ /* 0x000fe20000011418 */
[----:B------:R-:W-:Y:S01]  /*0130*/  UIADD3 UR14, UP0, UPT, UR9, -0x1, URZ ;  /* 0xffffffff090e7890 */ /* 0x000fe2000ff1e0ff */
[C---:B------:R-:W-:Y:S01]  /*0140*/  IMAD.WIDE.U32 R14, R5.reuse, UR16, R6 ;  /* 0x00000010050e7c25 */ /* 0x040fe2000f8e0006 */
[----:B------:R-:W-:Y:S01]  /*0150*/  USHF.R.U64 UR8, UR16, 0x3, UR17 ;  /* 0x0000000310087899 */ /* 0x000fe20008001211 */
[----:B------:R-:W-:Y:S01]  /*0160*/  MOV R11, RZ ;  /* 0x000000ff000b7202 */ /* 0x000fe20000000f00 */
[----:B------:R-:W-:Y:S01]  /*0170*/  UMOV UR4, URZ ;  /* 0x000000ff00047c82 */ /* 0x000fe20008000000 */
[----:B------:R-:W-:Y:S01]  /*0180*/  IMAD R13, R5, UR17, R15 ;  /* 0x00000011050d7c24 */ /* 0x000fe2000f8e020f */
[----:B------:R-:W-:Y:S01]  /*0190*/  ULOP3.LUT UR8, UR8, 0x3, URZ, 0xc0, !UPT ;  /* 0x0000000308087892 */ /* 0x000fe2000f8ec0ff */
[----:B------:R-:W-:-:S03]  /*01a0*/  UMOV UR5, URZ ;  /* 0x000000ff00057c82 */ /* 0x000fc60008000000 */
[----:B------:R-:W-:-:S04]  /*01b0*/  UISETP.NE.U32.AND UP1, UPT, UR8, URZ, UPT ;  /* 0x000000ff0800728c */ /* 0x000fc8000bf25070 */
[----:B------:R-:W-:Y:S02]  /*01c0*/  UISETP.NE.AND.EX UP1, UPT, URZ, URZ, UPT, UP1 ;  /* 0x000000ffff00728c */ /* 0x000fe4000bf25310 */
[----:B0-----:R-:W-:Y:S02]  /*01d0*/  ULEA UR11, UR7, UR6, 0x18 ;  /* 0x00000006070b7291 */ /* 0x001fe4000f8ec0ff */
[----:B------:R-:W-:-:S04]  /*01e0*/  UIADD3 UR6, UPT, UPT, UR6, 0x100, URZ ;  /* 0x0000010006067890 */ /* 0x000fc8000fffe0ff */
[----:B------:R-:W-:Y:S01]  /*01f0*/  ULEA UR6, UR7, UR6, 0x18 ;  /* 0x0000000607067291 */ /* 0x000fe2000f8ec0ff */
[----:B------:R-:W-:Y:S01]  /*0200*/  LEA R0, R9, UR11, 0x5 ;  /* 0x0000000b09007c11 */ /* 0x000fe2000f8e28ff */
[----:B------:R-:W-:Y:S02]  /*0210*/  UIADD3.X UR7, UPT, UPT, UR10, -0x1, URZ, UP0, !UPT ;  /* 0xffffffff0a077890 */ /* 0x000fe400087fe4ff */
[----:B------:R-:W-:Y:S01]  /*0220*/  UISETP.GE.U32.AND UP0, UPT, UR14, 0x3, UPT ;  /* 0x000000030e00788c */ /* 0x000fe2000bf06070 */
[C---:B------:R-:W-:Y:S02]  /*0230*/  LEA R3, R6.reuse, R0, 0x2 ;  /* 0x0000000006037211 */ /* 0x040fe400078e10ff */
[----:B------:R-:W-:Y:S01]  /*0240*/  LEA R2, R6, UR6, 0x2 ;  /* 0x0000000606027c11 */ /* 0x000fe2000f8e10ff */
[----:B------:R-:W-:-:S03]  /*0250*/  UISETP.GE.U32.AND.EX UP0, UPT, UR7, URZ, UPT, UP0 ;  /* 0x000000ff0700728c */ /* 0x000fc6000bf06100 */
[----:B------:R-:W-:-:S06]  /*0260*/  LEA R4, R9, R2, 0x5 ;  /* 0x0000000209047211 */ /* 0x000fcc00078e28ff */
[----:B------:R-:W-:Y:S05]  /*0270*/  BRA.U !UP0, `(.L_x_1) ;  /* 0x0000000908607547 */ /* 0x000fea000b800000 */
[----:B------:R-:W0:Y:S01]  /*0280*/  S2R R15, SR_TID.Y ;  /* 0x00000000000f7919 */ /* 0x000e220000002200 */
[----:B------:R-:W1:Y:S01]  /*0290*/  LDCU.128 UR4, c[0x0][0x380] ;  /* 0x00007000ff0477ac */ /* 0x000e620008000c00 */
[C---:B------:R-:W-:Y:S02]  /*02a0*/  IADD3 R6, P0, PT, R9.reuse, 0x10, RZ ;  /* 0x0000001009067810 */ /* 0x040fe40007f1e0ff */
[----:B------:R-:W-:Y:S02]  /*02b0*/  IADD3 R7, P2, PT, R9, 0x18, RZ ;  /* 0x0000001809077810 */ /* 0x000fe40007f5e0ff */
[----:B------:R-:W-:Y:S02]  /*02c0*/  IADD3.X R10, PT, PT, RZ, RZ, RZ, P0, !PT ;  /* 0x000000ffff0a7210 */ /* 0x000fe400007fe4ff */
[----:B------:R-:W-:Y:S02]  /*02d0*/  IADD3.X R8, PT, PT, RZ, RZ, RZ, P2, !PT ;  /* 0x000000ffff087210 */ /* 0x000fe400017fe4ff */
[----:B------:R-:W-:-:S02]  /*02e0*/  SHF.L.U64.HI R19, R24, 0x2, R19 ;  /* 0x0000000218137819 */ /* 0x000fc40000010213 */
[----:B------:R-:W-:Y:S01]  /*02f0*/  SHF.L.U32 R18, R24, 0x2, RZ ;  /* 0x0000000218127819 */ /* 0x000fe200000006ff */
[----:B------:R-:W-:-:S04]  /*0300*/  IMAD R16, R8, UR16, RZ ;  /* 0x0000001008107c24 */ /* 0x000fc8000f8e02ff */
[----:B------:R-:W-:Y:S01]  /*0310*/  IMAD R23, R7, UR17, R16 ;  /* 0x0000001107177c24 */ /* 0x000fe2000f8e0210 */
[C---:B-1----:R-:W-:Y:S01]  /*0320*/  LEA R26, P1, R14.reuse, UR4, 0x2 ;  /* 0x000000040e1a7c11 */ /* 0x042fe2000f8210ff */
[----:B------:R-:W-:Y:S02]  /*0330*/  ULOP3.LUT UR4, UR9, 0xfffffffc, URZ, 0xc0, !UPT ;  /* 0xfffffffc09047892 */ /* 0x000fe4000f8ec0ff */
[----:B------:R-:W-:Y:S01]  /*0340*/  USHF.L.U64.HI UR9, UR16, 0x7, UR17 ;  /* 0x0000000710097899 */ /* 0x000fe20008010211 */
[----:B------:R-:W-:Y:S01]  /*0350*/  LEA.HI.X R14, R14, UR5, R13, 0x2, P1 ;  /* 0x000000050e0e7c11 */ /* 0x000fe200088f140d */
[----:B------:R-:W-:Y:S01]  /*0360*/  IMAD.WIDE.U32 R12, R6, UR16, RZ ;  /* 0x00000010060c7c25 */ /* 0x000fe2000f8e00ff */
[----:B------:R-:W-:-:S03]  /*0370*/  ULOP3.LUT UR5, UR10, 0x1fffffff, URZ, 0xc0, !UPT ;  /* 0x1fffffff0a057892 */ /* 0x000fc6000f8ec0ff */
[----:B0-----:R-:W-:-:S04]  /*0380*/  IMAD.WIDE.U32 R20, R15, UR16, RZ ;  /* 0x000000100f147c25 */ /* 0x001fc8000f8e00ff */
[C---:B------:R-:W-:Y:S01]  /*0390*/  IMAD R9, R15.reuse, UR17, R21 ;  /* 0x000000110f097c24 */ /* 0x040fe2000f8e0215 */
[C---:B------:R-:W-:Y:S02]  /*03a0*/  LEA R21, P3, R20.reuse, UR6, 0x2 ;  /* 0x0000000614157c11 */ /* 0x040fe4000f8610ff */
[----:B------:R-:W-:Y:S02]  /*03b0*/  IADD3 R15, P0, PT, R15, 0x8, RZ ;  /* 0x000000080f0f7810 */ /* 0x000fe40007f1e0ff */
[----:B------:R-:W-:Y:S01]  /*03c0*/  LEA.HI.X R20, R20, UR7, R9, 0x2, P3 ;  /* 0x0000000714147c11 */ /* 0x000fe200098f1409 */
[----:B------:R-:W-:Y:S01]  /*03d0*/  IMAD R9, R10, UR16, RZ ;  /* 0x000000100a097c24 */ /* 0x000fe2000f8e02ff */
[----:B------:R-:W-:Y:S01]  /*03e0*/  IADD3.X R8, PT, PT, RZ, RZ, RZ, P0, !PT ;  /* 0x000000ffff087210 */ /* 0x000fe200007fe4ff */
[----:B------:R-:W-:Y:S01]  /*03f0*/  IMAD.WIDE.U32 R10, R7, UR16, RZ ;  /* 0x00000010070a7c25 */ /* 0x000fe2000f8e00ff */
[----:B------:R-:W-:-:S03]  /*0400*/  LEA R7, P0, R12, UR6, 0x2 ;  /* 0x000000060c077c11 */ /* 0x000fc6000f8010ff */
[----:B------:R-:W-:Y:S01]  /*0410*/  IMAD R9, R6, UR17, R9 ;  /* 0x0000001106097c24 */ /* 0x000fe2000f8e0209 */
[----:B------:R-:W-:Y:S01]  /*0420*/  LEA R17, P1, R10, UR6, 0x2 ;  /* 0x000000060a117c11 */ /* 0x000fe2000f8210ff */
[----:B------:R-:W-:Y:S01]  /*0430*/  IMAD R6, R8, UR16, RZ ;  /* 0x0000001008067c24 */ /* 0x000fe2000f8e02ff */
[----:B------:R-:W-:Y:S02]  /*0440*/  IADD3 R11, PT, PT, R11, R23, RZ ;  /* 0x000000170b0b7210 */ /* 0x000fe40007ffe0ff */
[----:B------:R-:W-:Y:S01]  /*0450*/  IADD3 R13, PT, PT, R13, R9, RZ ;  /* 0x000000090d0d7210 */ /* 0x000fe20007ffe0ff */
[C---:B------:R-:W-:Y:S01]  /*0460*/  IMAD.WIDE.U32 R8, R15.reuse, UR16, RZ ;  /* 0x000000100f087c25 */ /* 0x040fe2000f8e00ff */
[----:B------:R-:W-:Y:S02]  /*0470*/  LEA.HI.X R16, R10, UR7, R11, 0x2, P1 ;  /* 0x000000070a107c11 */ /* 0x000fe400088f140b */
[----:B------:R-:W-:Y:S01]  /*0480*/  MOV R11, RZ ;  /* 0x000000ff000b7202 */ /* 0x000fe20000000f00 */
[----:B------:R-:W-:Y:S01]  /*0490*/  IMAD R15, R15, UR17, R6 ;  /* 0x000000110f0f7c24 */ /* 0x000fe2000f8e0206 */
[----:B------:R-:W-:-:S02]  /*04a0*/  LEA.HI.X R6, R12, UR7, R13, 0x2, P0 ;  /* 0x000000070c067c11 */ /* 0x000fc400080f140d */
[----:B------:R-:W-:Y:S02]  /*04b0*/  IADD3 R26, P0, PT, R26, 0x40, RZ ;  /* 0x000000401a1a7810 */ /* 0x000fe40007f1e0ff */
[C---:B------:R-:W-:Y:S01]  /*04c0*/  LEA R23, P1, R8.reuse, UR6, 0x2 ;  /* 0x0000000608177c11 */ /* 0x040fe2000f8210ff */
[----:B------:R-:W-:Y:S01]  /*04d0*/  UMOV UR6, UR4 ;  /* 0x0000000400067c82 */ /* 0x000fe20008000000 */
[----:B------:R-:W-:Y:S02]  /*04e0*/  IADD3 R9, PT, PT, R9, R15, RZ ;  /* 0x0000000f09097210 */ /* 0x000fe40007ffe0ff */
[----:B------:R-:W-:Y:S02]  /*04f0*/  IADD3.X R27, PT, PT, RZ, R14, RZ, P0, !PT ;  /* 0x0000000eff1b7210 */ /* 0x000fe400007fe4ff */
[----:B------:R-:W-:Y:S01]  /*0500*/  LEA.HI.X R22, R8, UR7, R9, 0x2, P1 ;  /* 0x0000000708167c11 */ /* 0x000fe200088f1409 */
[----:B------:R-:W-:-:S06]  /*0510*/  UMOV UR7, UR5 ;  /* 0x0000000500077c82 */ /* 0x000fcc0008000000 */
.L_x_2:
[----:B------:R-:W-:Y:S01]  /*0520*/  IADD3 R8, P0, PT, R18, R21, RZ ;  /* 0x0000001512087210 */ /* 0x000fe20007f1e0ff */
[----:B------:R-:W2:Y:S03]  /*0530*/  LDG.E R28, desc[UR12][R26.64+-0x40] ;  /* 0xffffc00c1a1c7981 */ /* 0x000ea6000c1e1900 */
[----:B------:R-:W-:-:S06]  /*0540*/  IADD3.X R9, PT, PT, R19, R20, RZ, P0, !PT ;  /* 0x0000001413097210 */ /* 0x000fcc00007fe4ff */
[----:B------:R-:W3:Y:S04]  /*0550*/  LDG.E R9, desc[UR12][R8.64] ;  /* 0x0000000c08097981 */ /* 0x000ee8000c1e1900 */
[----:B--2---:R0:W-:Y:S04]  /*0560*/  STS [R3], R28 ;  /* 0x0000001c03007388 */ /* 0x0041e80000000800 */
[----:B---3--:R-:W-:Y:S01]  /*0570*/  STS [R4], R9 ;  /* 0x0000000904007388 */ /* 0x008fe20000000800 */
[----:B------:R-:W-:Y:S06]  /*0580*/  BAR.SYNC.DEFER_BLOCKING 0x0 ;  /* 0x0000000000007b1d */ /* 0x000fec0000010000 */
[----:B------:R-:W-:Y:S04]  /*0590*/  LDS R29, [R2] ;  /* 0x00000000021d7984 */ /* 0x000fe80000000800 */
[----:B------:R-:W1:Y:S04]  /*05a0*/  LDS.128 R12, [R0] ;  /* 0x00000000000c7984 */ /* 0x000e680000000c00 */
[----:B------:R-:W2:Y:S04]  /*05b0*/  LDS R8, [R2+0x20] ;  /* 0x0000200002087984 */ /* 0x000ea80000000800 */
[----:B------:R-:W3:Y:S04]  /*05c0*/  LDS R10, [R2+0x40] ;  /* 0x00004000020a7984 */ /* 0x000ee80000000800 */
[----:B0-----:R-:W4:Y:S01]  /*05d0*/  LDG.E R28, desc[UR12][R26.64+-0x20] ;  /* 0xffffe00c1a1c7981 */ /* 0x001f22000c1e1900 */
[----:B-1----:R-:W-:-:S03]  /*05e0*/  FFMA R29, R12, R29, R11 ;  /* 0x0000001d0c1d7223 */ /* 0x002fc6000000000b */
[----:B------:R-:W0:Y:S01]  /*05f0*/  LDS R12, [R2+0x60] ;  /* 0x00006000020c7984 */ /* 0x000e220000000800 */
[----:B--2---:R-:W-:-:S03]  /*0600*/  FFMA R13, R8, R13, R29 ;  /* 0x0000000d080d7223 */ /* 0x004fc6000000001d */
[----:B------:R-:W-:Y:S01]  /*0610*/  LDS R29, [R2+0x80] ;  /* 0x00008000021d7984 */ /* 0x000fe20000000800 */
[----:B---3--:R-:W-:-:S03]  /*0620*/  FFMA R13, R10, R14, R13 ;  /* 0x0000000e0a0d7223 */ /* 0x008fc6000000000d */
[----:B------:R-:W1:Y:S04]  /*0630*/  LDS.128 R8, [R0+0x10] ;  /* 0x0000100000087984 */ /* 0x000e680000000c00 */
[----:B------:R-:W-:Y:S01]  /*0640*/  LDS R14, [R2+0xc0] ;  /* 0x0000c000020e7984 */ /* 0x000fe20000000800 */
[----:B0-----:R-:W-:Y:S01]  /*0650*/  FFMA R15, R12, R15, R13 ;  /* 0x0000000f0c0f7223 */ /* 0x001fe2000000000d */
[----:B------:R-:W-:-:S04]  /*0660*/  IADD3 R12, P0, PT, R18, R23, RZ ;  /* 0x00000017120c7210 */ /* 0x000fc80007f1e0ff */
[----:B------:R-:W-:-:S06]  /*0670*/  IADD3.X R13, PT, PT, R19, R22, RZ, P0, !PT ;  /* 0x00000016130d7210 */ /* 0x000fcc00007fe4ff */
[----:B------:R-:W2:Y:S01]  /*0680*/  LDG.E R13, desc[UR12][R12.64] ;  /* 0x0000000c0c0d7981 */ /* 0x000ea2000c1e1900 */
[----:B-1----:R-:W-:-:S03]  /*0690*/  FFMA R8, R8, R29, R15 ;  /* 0x0000001d08087223 */ /* 0x002fc6000000000f */
[----:B------:R-:W0:Y:S02]  /*06a0*/  LDS R15, [R2+0xa0] ;  /* 0x0000a000020f7984 */ /* 0x000e240000000800 */
[----:B0-----:R-:W-:Y:S02]  /*06b0*/  FFMA R15, R15, R9, R8 ;  /* 0x000000090f0f7223 */ /* 0x001fe40000000008 */
[----:B------:R-:W0:Y:S02]  /*06c0*/  LDS R8, [R2+0xe0] ;  /* 0x0000e00002087984 */ /* 0x000e240000000800 */
[----:B------:R-:W-:-:S04]  /*06d0*/  FFMA R29, R14, R10, R15 ;  /* 0x0000000a0e1d7223 */ /* 0x000fc8000000000f */
[----:B0-----:R-:W-:Y:S01]  /*06e0*/  FFMA R29, R8, R11, R29 ;  /* 0x0000000b081d7223 */ /* 0x001fe2000000001d */
[----:B----4-:R0:W-:Y:S04]  /*06f0*/  STS [R3], R28 ;  /* 0x0000001c03007388 */ /* 0x0101e80000000800 */
[----:B--2---:R-:W-:Y:S01]  /*0700*/  STS [R4], R13 ;  /* 0x0000000d04007388 */ /* 0x004fe20000000800 */
        /* <DEDUP_REMOVED lines=48> */
[----:B----4-:R-:W-:Y:S04]  /*0a10*/  STS [R3], R28 ;  /* 0x0000001c03007388 */ /* 0x010fe80000000800 */
[----:B--2---:R-:W-:Y:S01]  /*0a20*/  STS [R4], R13 ;  /* 0x0000000d04007388 */ /* 0x004fe20000000800 */
[----:B------:R-:W-:Y:S06]  /*0a30*/  BAR.SYNC.DEFER_BLOCKING 0x0 ;  /* 0x0000000000007b1d */ /* 0x000fec0000010000 */
[----:B------:R-:W-:Y:S04]  /*0a40*/  LDS R9, [R2] ;  /* 0x0000000002097984 */ /* 0x000fe80000000800 */
[----:B------:R-:W0:Y:S04]  /*0a50*/  LDS.128 R12, [R0] ;  /* 0x00000000000c7984 */ /* 0x000e280000000c00 */
[----:B------:R-:W1:Y:S04]  /*0a60*/  LDS R10, [R2+0x20] ;  /* 0x00002000020a7984 */ /* 0x000e680000000800 */
[----:B------:R-:W2:Y:S01]  /*0a70*/  LDS R11, [R2+0x40] ;  /* 0x00004000020b7984 */ /* 0x000ea20000000800 */
[----:B0-----:R-:W-:-:S03]  /*0a80*/  FFMA R8, R12, R9, R29 ;  /* 0x000000090c087223 */ /* 0x001fc6000000001d */
[----:B------:R-:W0:Y:S01]  /*0a90*/  LDS R12, [R2+0x60] ;  /* 0x00006000020c7984 */ /* 0x000e220000000800 */
[----:B-1----:R-:W-:-:S03]  /*0aa0*/  FFMA R8, R10, R13, R8 ;  /* 0x0000000d0a087223 */ /* 0x002fc60000000008 */
[----:B------:R-:W-:Y:S01]  /*0ab0*/  LDS R13, [R2+0x80] ;  /* 0x00008000020d7984 */ /* 0x000fe20000000800 */
[----:B--2---:R-:W-:-:S03]  /*0ac0*/  FFMA R29, R11, R14, R8 ;  /* 0x0000000e0b1d7223 */ /* 0x004fc60000000008 */
[----:B------:R-:W1:Y:S04]  /*0ad0*/  LDS.128 R8, [R0+0x10] ;  /* 0x0000100000087984 */ /* 0x000e680000000c00 */
[----:B------:R-:W2:Y:S01]  /*0ae0*/  LDS R14, [R2+0xa0] ;  /* 0x0000a000020e7984 */ /* 0x000ea20000000800 */
[----:B------:R-:W-:Y:S01]  /*0af0*/  UIADD3 UR6, UP0, UPT, UR6, -0x4, URZ ;  /* 0xfffffffc06067890 */ /* 0x000fe2000ff1e0ff */
[----:B0-----:R-:W-:Y:S02]  /*0b00*/  FFMA R29, R12, R15, R29 ;  /* 0x0000000f0c1d7223 */ /* 0x001fe4000000001d */
[----:B------:R-:W0:Y:S02]  /*0b10*/  LDS R15, [R2+0xc0] ;  /* 0x0000c000020f7984 */ /* 0x000e240000000800 */
[----:B-1----:R-:W-:-:S02]  /*0b20*/  FFMA R12, R8, R13, R29 ;  /* 0x0000000d080c7223 */ /* 0x002fc4000000001d */
[----:B------:R-:W1:Y:S01]  /*0b30*/  LDS R8, [R2+0xe0] ;  /* 0x0000e00002087984 */ /* 0x000e620000000800 */
[----:B------:R-:W-:Y:S02]  /*0b40*/  UIADD3.X UR7, UPT, UPT, UR7, -0x1, URZ, UP0, !UPT ;  /* 0xffffffff07077890 */ /* 0x000fe400087fe4ff */
[----:B------:R-:W-:Y:S01]  /*0b50*/  UISETP.NE.U32.AND UP0, UPT, UR6, URZ, UPT ;  /* 0x000000ff0600728c */ /* 0x000fe2000bf05070 */
[----:B--2---:R-:W-:-:S03]  /*0b60*/  FFMA R12, R14, R9, R12 ;  /* 0x000000090e0c7223 */ /* 0x004fc6000000000c */
[----:B------:R-:W-:Y:S01]  /*0b70*/  UISETP.NE.AND.EX UP0, UPT, UR7, URZ, UPT, UP0 ;  /* 0x000000ff0700728c */ /* 0x000fe2000bf05300 */
[----:B------:R-:W-:Y:S02]  /*0b80*/  MOV R9, UR16 ;  /* 0x0000001000097c02 */ /* 0x000fe40008000f00 */
[----:B------:R-:W-:Y:S02]  /*0b90*/  IADD3 R26, P1, PT, R26, 0x80, RZ ;  /* 0x000000801a1a7810 */ /* 0x000fe40007f3e0ff */
[----:B------:R-:W-:Y:S02]  /*0ba0*/  LEA R18, P0, R9, R18, 0x7 ;  /* 0x0000001209127211 */ /* 0x000fe400078038ff */
[----:B------:R-:W-:Y:S02]  /*0bb0*/  IADD3.X R27, PT, PT, RZ, R27, RZ, P1, !PT ;  /* 0x0000001bff1b7210 */ /* 0x000fe40000ffe4ff */
[----:B------:R-:W-:Y:S01]  /*0bc0*/  IADD3.X R19, PT, PT, R19, UR9, RZ, P0, !PT ;  /* 0x0000000913137c10 */ /* 0x000fe200087fe4ff */
[----:B0-----:R-:W-:-:S04]  /*0bd0*/  FFMA R15, R15, R10, R12 ;  /* 0x0000000a0f0f7223 */ /* 0x001fc8000000000c */
[----:B-1----:R-:W-:Y:S01]  /*0be0*/  FFMA R11, R8, R11, R15 ;  /* 0x0000000b080b7223 */ /* 0x002fe2000000000f */
[----:B------:R-:W-:Y:S06]  /*0bf0*/  BRA.U UP0, `(.L_x_2) ;  /* 0xfffffff900487547 */ /* 0x000fec000b83ffff */
.L_x_1:
[----:B------:R-:W-:Y:S05]  /*0c00*/  BRA.U !UP1, `(.L_x_0) ;  /* 0x0000000509e87547 */ /* 0x000fea000b800000 */
[----:B------:R-:W0:Y:S01]  /*0c10*/  S2R R6, SR_TID.X ;  /* 0x0000000000067919 */ /* 0x000e220000002100 */
[----:B------:R-:W-:Y:S01]  /*0c20*/  UISETP.NE.U32.AND UP0, UPT, UR8, 0x1, UPT ;  /* 0x000000010800788c */ /* 0x000fe2000bf05070 */
[----:B------:R-:W-:Y:S01]  /*0c30*/  HFMA2 R7, -RZ, RZ, 0, 0 ;  /* 0x00000000ff077431 */ /* 0x000fe200000001ff */
[----:B------:R-:W-:Y:S01]  /*0c40*/  SHF.R.S32.HI R25, RZ, 0x1f, R24 ;  /* 0x0000001fff197819 */ /* 0x000fe20000011418 */
[----:B------:R-:W1:Y:S01]  /*0c50*/  S2R R17, SR_TID.Y ;  /* 0x0000000000117919 */ /* 0x000e620000002200 */
[----:B------:R-:W-:Y:S02]  /*0c60*/  UISETP.NE.AND.EX UP0, UPT, URZ, URZ, UPT, UP0 ;  /* 0x000000ffff00728c */ /* 0x000fe4000bf05300 */
[----:B------:R-:W-:Y:S02]  /*0c70*/  ULOP3.LUT UP1, URZ, UR16, 0x8, URZ, 0xc0, !UPT ;  /* 0x0000000810ff7892 */ /* 0x000fe4000f82c0ff */
[----:B0-----:R-:W-:-:S04]  /*0c80*/  IMAD.WIDE.U32 R6, R5, UR16, R6 ;  /* 0x0000001005067c25 */ /* 0x001fc8000f8e0006 */
[----:B------:R-:W-:Y:S01]  /*0c90*/  IMAD R16, R5, UR17, R7 ;  /* 0x0000001105107c24 */ /* 0x000fe2000f8e0207 */
[----:B-1----:R-:W-:Y:S06]  /*0ca0*/  BRA.U !UP0, `(.L_x_3) ;  /* 0x00000005081c7547 */ /* 0x002fec000b800000 */
[----:B------:R-:W-:Y:S02]  /*0cb0*/  USHF.L.U32 UR6, UR4, 0x3, URZ ;  /* 0x0000000304067899 */ /* 0x000fe400080006ff */
[----:B------:R-:W-:Y:S01]  /*0cc0*/  USHF.L.U64.HI UR7, UR4, 0x3, UR5 ;  /* 0x0000000304077899 */ /* 0x000fe20008010205 */
[----:B------:R-:W0:Y:S03]  /*0cd0*/  LDCU.128 UR8, c[0x0][0x380] ;  /* 0x00007000ff0877ac */ /* 0x000e260008000c00 */
[----:B------:R-:W-:-:S04]  /*0ce0*/  IADD3 R23, P0, PT, R17, UR6, RZ ;  /* 0x0000000611177c10 */ /* 0x000fc8000ff1e0ff */
[----:B------:R-:W-:Y:S01]  /*0cf0*/  IADD3.X R10, PT, PT, RZ, UR7, RZ, P0, !PT ;  /* 0x00000007ff0a7c10 */ /* 0x000fe200087fe4ff */
[----:B------:R-:W-:Y:S01]  /*0d00*/  IMAD.WIDE.U32 R8, R23, UR16, R24 ;  /* 0x0000001017087c25 */ /* 0x000fe2000f8e0018 */
[----:B------:R-:W-:-:S03]  /*0d10*/  IADD3 R12, P0, PT, R6, UR6, RZ ;  /* 0x00000006060c7c10 */ /* 0x000fc6000ff1e0ff */
[----:B------:R-:W-:Y:S01]  /*0d20*/  IMAD R14, R10, UR16, RZ ;  /* 0x000000100a0e7c24 */ /* 0x000fe2000f8e02ff */
[----:B------:R-:W-:-:S03]  /*0d30*/  IADD3.X R13, PT, PT, R16, UR7, RZ, P0, !PT ;  /* 0x00000007100d7c10 */ /* 0x000fc600087fe4ff */
[----:B------:R-:W-:Y:S01]  /*0d40*/  IMAD R15, R23, UR17, R14 ;  /* 0x00000011170f7c24 */ /* 0x000fe2000f8e020e */
[----:B0-----:R-:W-:Y:S02]  /*0d50*/  LEA R18, P1, R12, UR8, 0x2 ;  /* 0x000000080c127c11 */ /* 0x001fe4000f8210ff */
[----:B------:R-:W-:Y:S02]  /*0d60*/  LEA R20, P0, R8, UR10, 0x2 ;  /* 0x0000000a08147c11 */ /* 0x000fe4000f8010ff */
[----:B------:R-:W-:Y:S02]  /*0d70*/  IADD3 R9, PT, PT, R9, R15, RZ ;  /* 0x0000000f09097210 */ /* 0x000fe40007ffe0ff */
[----:B------:R-:W-:Y:S02]  /*0d80*/  LEA.HI.X R19, R12, UR9, R13, 0x2, P1 ;  /* 0x000000090c137c11 */ /* 0x000fe400088f140d */
[----:B------:R-:W-:-:S03]  /*0d90*/  LEA.HI.X R21, R8, UR11, R9, 0x2, P0 ;  /* 0x0000000b08157c11 */ /* 0x000fc600080f1409 */
[----:B------:R-:W2:Y:S04]  /*0da0*/  LDG.E R8, desc[UR12][R18.64] ;  /* 0x0000000c12087981 */ /* 0x000ea8000c1e1900 */
[----:B------:R-:W3:Y:S01]  /*0db0*/  LDG.E R21, desc[UR12][R20.64] ;  /* 0x0000000c14157981 */ /* 0x000ee2000c1e1900 */
[----:B------:R-:W-:-:S04]  /*0dc0*/  IADD3 R23, P0, PT, R23, 0x8, RZ ;  /* 0x0000000817177810 */ /* 0x000fc80007f1e0ff */
[----:B------:R-:W-:-:S05]  /*0dd0*/  IADD3.X R10, PT, PT, RZ, R10, RZ, P0, !PT ;  /* 0x0000000aff0a7210 */ /* 0x000fca00007fe4ff */
[----:B------:R-:W-:Y:S01]  /*0de0*/  IMAD R10, R10, UR16, RZ ;  /* 0x000000100a0a7c24 */ /* 0x000fe2000f8e02ff */
[----:B--2---:R-:W-:Y:S04]  /*0df0*/  STS [R3], R8 ;  /* 0x0000000803007388 */ /* 0x004fe80000000800 */
[----:B---3--:R-:W-:Y:S01]  /*0e00*/  STS [R4], R21 ;  /* 0x0000001504007388 */ /* 0x008fe20000000800 */
[----:B------:R-:W-:Y:S06]  /*0e10*/  BAR.SYNC.DEFER_BLOCKING 0x0 ;  /* 0x0000000000007b1d */ /* 0x000fec0000010000 */
[----:B------:R-:W-:Y:S04]  /*0e20*/  LDS R22, [R2] ;  /* 0x0000000002167984 */ /* 0x000fe80000000800 */
[----:B------:R-:W0:Y:S04]  /*0e30*/  LDS.128 R12, [R0] ;  /* 0x00000000000c7984 */ /* 0x000e280000000c00 */
[----:B------:R-:W1:Y:S04]  /*0e40*/  LDS R27, [R2+0x20] ;  /* 0x00002000021b7984 */ /* 0x000e680000000800 */
[----:B------:R2:W3:Y:S04]  /*0e50*/  LDG.E R26, desc[UR12][R18.64+0x20] ;  /* 0x0000200c121a7981 */ /* 0x0004e8000c1e1900 */
[----:B------:R-:W4:Y:S04]  /*0e60*/  LDS R9, [R2+0x40] ;  /* 0x0000400002097984 */ /* 0x000f280000000800 */
[----:B------:R-:W-:Y:S01]  /*0e70*/  LDS R21, [R2+0xc0] ;  /* 0x0000c00002157984 */ /* 0x000fe20000000800 */
[----:B--2---:R-:W-:-:S03]  /*0e80*/  IMAD R19, R23, UR17, R10 ;  /* 0x0000001117137c24 */ /* 0x004fc6000f8e020a */
[----:B------:R-:W-:Y:S01]  /*0e90*/  LDS R20, [R2+0xe0] ;  /* 0x0000e00002147984 */ /* 0x000fe20000000800 */
[----:B0-----:R-:W-:-:S03]  /*0ea0*/  FFMA R12, R12, R22, R11 ;  /* 0x000000160c0c7223 */ /* 0x001fc6000000000b */
[----:B------:R-:W-:Y:S01]  /*0eb0*/  LDS R22, [R2+0xa0] ;  /* 0x0000a00002167984 */ /* 0x000fe20000000800 */
[----:B-1----:R-:W-:Y:S01]  /*0ec0*/  FFMA R8, R27, R13, R12 ;  /* 0x0000000d1b087223 */ /* 0x002fe2000000000c */
[----:B------:R-:W-:Y:S02]  /*0ed0*/  IMAD.WIDE.U32 R12, R23, UR16, R24 ;  /* 0x00000010170c7c25 */ /* 0x000fe4000f8e0018 */
[----:B------:R-:W-:Y:S03]  /*0ee0*/  LDS R27, [R2+0x80] ;  /* 0x00008000021b7984 */ /* 0x000fe60000000800 */
[----:B------:R-:W-:Y:S01]  /*0ef0*/  IADD3 R13, PT, PT, R13, R19, RZ ;  /* 0x000000130d0d7210 */ /* 0x000fe20007ffe0ff */
[----:B------:R-:W0:Y:S01]  /*0f00*/  LDS R23, [R2+0x60] ;  /* 0x0000600002177984 */ /* 0x000e220000000800 */
[----:B------:R-:W-:Y:S01]  /*0f10*/  LEA R18, P0, R12, UR10, 0x2 ;  /* 0x0000000a0c127c11 */ /* 0x000fe2000f8010ff */
[----:B----4-:R-:W-:-:S02]  /*0f20*/  FFMA R14, R9, R14, R8 ;  /* 0x0000000e090e7223 */ /* 0x010fc40000000008 */
[----:B------:R-:W1:Y:S01]  /*0f30*/  LDS.128 R8, [R0+0x10] ;  /* 0x0000100000087984 */ /* 0x000e620000000c00 */
[----:B------:R-:W-:-:S06]  /*0f40*/  LEA.HI.X R19, R12, UR11, R13, 0x2, P0 ;  /* 0x0000000b0c137c11 */ /* 0x000fcc00080f140d */
[----:B------:R-:W2:Y:S01]  /*0f50*/  LDG.E R19, desc[UR12][R18.64] ;  /* 0x0000000c12137981 */ /* 0x000ea2000c1e1900 */
[----:B0-----:R-:W-:-:S04]  /*0f60*/  FFMA R29, R23, R15, R14 ;  /* 0x0000000f171d7223 */ /* 0x001fc8000000000e */
[----:B-1----:R-:W-:-:S04]  /*0f70*/  FFMA R27, R8, R27, R29 ;  /* 0x0000001b081b7223 */ /* 0x002fc8000000001d */
[----:B------:R-:W-:-:S04]  /*0f80*/  FFMA R22, R22, R9, R27 ;  /* 0x0000000916167223 */ /* 0x000fc8000000001b */
[----:B------:R-:W-:-:S04]  /*0f90*/  FFMA R21, R21, R10, R22 ;  /* 0x0000000a15157223 */ /* 0x000fc80000000016 */
[----:B------:R-:W-:Y:S01]  /*0fa0*/  FFMA R21, R20, R11, R21 ;  /* 0x0000000b14157223 */ /* 0x000fe20000000015 */
[----:B------:R-:W-:-:S04]  /*0fb0*/  UIADD3 UR4, UP0, UPT, UR4, 0x2, URZ ;  /* 0x0000000204047890 */ /* 0x000fc8000ff1e0ff */
[----:B------:R-:W-:Y:S01]  /*0fc0*/  UIADD3.X UR5, UPT, UPT, URZ, UR5, URZ, UP0, !UPT ;  /* 0x00000005ff057290 */ /* 0x000fe200087fe4ff */
[----:B---3--:R-:W-:Y:S04]  /*0fd0*/  STS [R3], R26 ;  /* 0x0000001a03007388 */ /* 0x008fe80000000800 */
[----:B--2---:R-:W-:Y:S01]  /*0fe0*/  STS [R4], R19 ;  /* 0x0000001304007388 */ /* 0x004fe20000000800 */
[----:B------:R-:W-:Y:S06]  /*0ff0*/  BAR.SYNC.DEFER_BLOCKING 0x0 ;  /* 0x0000000000007b1d */ /* 0x000fec0000010000 */
[----:B------:R-:W-:Y:S04]  /*1000*/  LDS R23, [R2] ;  /* 0x0000000002177984 */ /* 0x000fe80000000800 */
[----:B------:R-:W0:Y:S04]  /*1010*/  LDS.128 R12, [R0] ;  /* 0x00000000000c7984 */ /* 0x000e280000000c00 */
[----:B------:R-:W1:Y:S04]  /*1020*/  LDS R26, [R2+0x20] ;  /* 0x00002000021a7984 */ /* 0x000e680000000800 */
[----:B------:R-:W2:Y:S04]  /*1030*/  LDS R27, [R2+0x40] ;  /* 0x00004000021b7984 */ /* 0x000ea80000000800 */
[----:B------:R-:W3:Y:S04]  /*1040*/  LDS R18, [R2+0x60] ;  /* 0x0000600002127984 */ /* 0x000ee80000000800 */
[----:B------:R-:W-:Y:S04]  /*1050*/  LDS R19, [R2+0x80] ;  /* 0x0000800002137984 */ /* 0x000fe80000000800 */
[----:B------:R-:W4:Y:S04]  /*1060*/  LDS.128 R8, [R0+0x10] ;  /* 0x0000100000087984 */ /* 0x000f280000000c00 */
[----:B------:R-:W5:Y:S01]  /*1070*/  LDS R20, [R2+0xa0] ;  /* 0x0000a00002147984 */ /* 0x000f620000000800 */
[----:B0-----:R-:W-:-:S03]  /*1080*/  FFMA R23, R12, R23, R21 ;  /* 0x000000170c177223 */ /* 0x001fc60000000015 */
[----:B------:R-:W0:Y:S04]  /*1090*/  LDS R21, [R2+0xc0] ;  /* 0x0000c00002157984 */ /* 0x000e280000000800 */
[----:B------:R-:W0:Y:S01]  /*10a0*/  LDS R12, [R2+0xe0] ;  /* 0x0000e000020c7984 */ /* 0x000e220000000800 */
[----:B-1----:R-:W-:-:S04]  /*10b0*/  FFMA R26, R26, R13, R23 ;  /* 0x0000000d1a1a7223 */ /* 0x002fc80000000017 */
[----:B--2---:R-:W-:-:S04]  /*10c0*/  FFMA R27, R27, R14, R26 ;  /* 0x0000000e1b1b7223 */ /* 0x004fc8000000001a */
[----:B---3--:R-:W-:-:S04]  /*10d0*/  FFMA R15, R18, R15, R27 ;  /* 0x0000000f120f7223 */ /* 0x008fc8000000001b */
[----:B----4-:R-:W-:-:S04]  /*10e0*/  FFMA R15, R8, R19, R15 ;  /* 0x00000013080f7223 */ /* 0x010fc8000000000f */
[----:B-----5:R-:W-:-:S04]  /*10f0*/  FFMA R20, R20, R9, R15 ;  /* 0x0000000914147223 */ /* 0x020fc8000000000f */
[----:B0-----:R-:W-:-:S04]  /*1100*/  FFMA R21, R21, R10, R20 ;  /* 0x0000000a15157223 */ /* 0x001fc80000000014 */
[----:B------:R-:W-:-:S07]  /*1110*/  FFMA R11, R12, R11, R21 ;  /* 0x0000000b0c0b7223 */ /* 0x000fce0000000015 */
.L_x_3:
[----:B------:R-:W-:Y:S05]  /*1120*/  BRA.U !UP1, `(.L_x_0) ;  /* 0x0000000109a07547 */ /* 0x000fea000b800000 */
[----:B------:R-:W-:Y:S02]  /*1130*/  USHF.L.U32 UR6, UR4, 0x3, URZ ;  /* 0x0000000304067899 */ /* 0x000fe400080006ff */
[----:B------:R-:W-:Y:S01]  /*1140*/  USHF.L.U64.HI UR4, UR4, 0x3, UR5 ;  /* 0x0000000304047899 */ /* 0x000fe20008010205 */
[----:B------:R-:W0:Y:S03]  /*1150*/  LDCU.128 UR8, c[0x0][0x380] ;  /* 0x00007000ff0877ac */ /* 0x000e260008000c00 */
[----:B------:R-:W-:-:S04]  /*1160*/  IADD3 R17, P0, PT, R17, UR6, RZ ;  /* 0x0000000611117c10 */ /* 0x000fc8000ff1e0ff */
[----:B------:R-:W-:Y:S02]  /*1170*/  IADD3.X R7, PT, PT, RZ, UR4, RZ, P0, !PT ;  /* 0x00000004ff077c10 */ /* 0x000fe400087fe4ff */
[----:B------:R-:W-:Y:S02]  /*1180*/  IADD3 R9, P0, PT, R6, UR6, RZ ;  /* 0x0000000606097c10 */ /* 0x000fe4000ff1e0ff */
[----:B------:R-:W-:Y:S01]  /*1190*/  MOV R6, R24 ;  /* 0x0000001800067202 */ /* 0x000fe20000000f00 */
[----:B------:R-:W-:Y:S01]  /*11a0*/  IMAD R8, R7, UR16, RZ ;  /* 0x0000001007087c24 */ /* 0x000fe2000f8e02ff */
[----:B------:R-:W-:Y:S02]  /*11b0*/  MOV R7, R25 ;  /* 0x0000001900077202 */ /* 0x000fe40000000f00 */
[----:B------:R-:W-:Y:S01]  /*11c0*/  IADD3.X R16, PT, PT, R16, UR4, RZ, P0, !PT ;  /* 0x0000000410107c10 */ /* 0x000fe200087fe4ff */
[----:B------:R-:W-:-:S04]  /*11d0*/  IMAD.WIDE.U32 R6, R17, UR16, R6 ;  /* 0x0000001011067c25 */ /* 0x000fc8000f8e0006 */
[----:B------:R-:W-:Y:S01]  /*11e0*/  IMAD R17, R17, UR17, R8 ;  /* 0x0000001111117c24 */ /* 0x000fe2000f8e0208 */
[----:B0-----:R-:W-:Y:S02]  /*11f0*/  LEA R8, P1, R9, UR8, 0x2 ;  /* 0x0000000809087c11 */ /* 0x001fe4000f8210ff */
[C---:B------:R-:W-:Y:S02]  /*1200*/  LEA R20, P0, R6.reuse, UR10, 0x2 ;  /* 0x0000000a06147c11 */ /* 0x040fe4000f8010ff */
[----:B------:R-:W-:Y:S02]  /*1210*/  IADD3 R7, PT, PT, R7, R17, RZ ;  /* 0x0000001107077210 */ /* 0x000fe40007ffe0ff */
[----:B------:R-:W-:Y:S02]  /*1220*/  LEA.HI.X R9, R9, UR9, R16, 0x2, P1 ;  /* 0x0000000909097c11 */ /* 0x000fe400088f1410 */
[----:B------:R-:W-:-:S03]  /*1230*/  LEA.HI.X R21, R6, UR11, R7, 0x2, P0 ;  /* 0x0000000b06157c11 */ /* 0x000fc600080f1407 */
[----:B------:R-:W2:Y:S04]  /*1240*/  LDG.E R8, desc[UR12][R8.64] ;  /* 0x0000000c08087981 */ /* 0x000ea8000c1e1900 */
[----:B------:R-:W3:Y:S04]  /*1250*/  LDG.E R21, desc[UR12][R20.64] ;  /* 0x0000000c14157981 */ /* 0x000ee8000c1e1900 */
[----:B--2---:R-:W-:Y:S04]  /*1260*/  STS [R3], R8 ;  /* 0x0000000803007388 */ /* 0x004fe80000000800 */
[----:B---3--:R-:W-:Y:S01]  /*1270*/  STS [R4], R21 ;  /* 0x0000001504007388 */ /* 0x008fe20000000800 */
        /* <DEDUP_REMOVED lines=8> */
[----:B------:R-:W5:Y:S04]  /*1300*/  LDS R9, [R2+0xa0] ;  /* 0x0000a00002097984 */ /* 0x000f680000000800 */
[----:B------:R-:W5:Y:S04]  /*1310*/  LDS R8, [R2+0xc0] ;  /* 0x0000c00002087984 */ /* 0x000f680000000800 */
[----:B------:R-:W5:Y:S01]  /*1320*/  LDS R3, [R2+0xe0] ;  /* 0x0000e00002037984 */ /* 0x000f620000000800 */
[----:B0-----:R-:W-:-:S04]  /*1330*/  FFMA R6, R12, R6, R11 ;  /* 0x000000060c067223 */ /* 0x001fc8000000000b */
[----:B-1----:R-:W-:-:S04]  /*1340*/  FFMA R7, R7, R13, R6 ;  /* 0x0000000d07077223 */ /* 0x002fc80000000006 */
[----:B--2---:R-:W-:-:S04]  /*1350*/  FFMA R10, R10, R14, R7 ;  /* 0x0000000e0a0a7223 */ /* 0x004fc80000000007 */
[----:B---3--:R-:W-:-:S04]  /*1360*/  FFMA R15, R23, R15, R10 ;  /* 0x0000000f170f7223 */ /* 0x008fc8000000000a */
[----:B----4-:R-:W-:-:S04]  /*1370*/  FFMA R16, R16, R22, R15 ;  /* 0x0000001610107223 */ /* 0x010fc8000000000f */
[----:B-----5:R-:W-:-:S04]  /*1380*/  FFMA R9, R9, R17, R16 ;  /* 0x0000001109097223 */ /* 0x020fc80000000010 */
[----:B------:R-:W-:-:S04]  /*1390*/  FFMA R8, R8, R18, R9 ;  /* 0x0000001208087223 */ /* 0x000fc80000000009 */
[----:B------:R-:W-:-:S07]  /*13a0*/  FFMA R11, R3, R19, R8 ;  /* 0x00000013030b7223 */ /* 0x000fce0000000008 */
.L_x_0:
[----:B------:R-:W0:Y:S01]  /*13b0*/  LDCU.64 UR4, c[0x0][0x390] ;  /* 0x00007200ff0477ac */ /* 0x000e220008000a00 */
[----:B------:R-:W-:-:S03]  /*13c0*/  SHF.R.S32.HI R25, RZ, 0x1f, R24 ;  /* 0x0000001fff197819 */ /* 0x000fc60000011418 */
[----:B------:R-:W-:-:S04]  /*13d0*/  IMAD.WIDE.U32 R2, R5, UR16, R24 ;  /* 0x0000001005027c25 */ /* 0x000fc8000f8e0018 */
[----:B------:R-:W-:Y:S01]  /*13e0*/  IMAD R5, R5, UR17, R3 ;  /* 0x0000001105057c24 */ /* 0x000fe2000f8e0203 */
[----:B0-----:R-:W-:-:S04]  /*13f0*/  LEA R4, P0, R2, UR4, 0x2 ;  /* 0x0000000402047c11 */ /* 0x001fc8000f8010ff */
[----:B------:R-:W-:-:S05]  /*1400*/  LEA.HI.X R5, R2, UR5, R5, 0x2, P0 ;  /* 0x0000000502057c11 */ /* 0x000fca00080f1405 */
[----:B------:R-:W-:Y:S01]  /*1410*/  STG.E desc[UR12][R4.64], R11 ;  /* 0x0000000b04007986 */ /* 0x000fe2000c10190c */
[----:B------:R-:W-:Y:S05]  /*1420*/  EXIT ;  /* 0x000000000000794d */ /* 0x000fea0003800000 */
.L_x_4:
[----:B------:R-:W-:-:S00]  /*1430*/  BRA `(.L_x_4) ;  /* 0xfffffffc00fc7947 */ /* 0x000fc0000383ffff */
[----:B------:R-:W-:-:S00]  /*1440*/  NOP ;  /* 0x0000000000007918 */ /* 0x000fc00000000000 */
        /* <DEDUP_REMOVED lines=11> */
.L_x_11:


//--------------------- .text._Z16mmult_gpu_simplePfS_S_m --------------------------
	.section	.text._Z16mmult_gpu_simplePfS_S_m,"ax",@progbits
	.align	128
        .global         _Z16mmult_gpu_simplePfS_S_m
        .type           _Z16mmult_gpu_simplePfS_S_m,@function
        .size           _Z16mmult_gpu_simplePfS_S_m,(.L_x_12 - _Z16mmult_gpu_simplePfS_S_m)
        .other          _Z16mmult_gpu_simplePfS_S_m,@"STO_CUDA_ENTRY STV_DEFAULT"
_Z16mmult_gpu_simplePfS_S_m:
.text._Z16mmult_gpu_simplePfS_S_m:
[----:B------:R-:W-:Y:S08]  /*0000*/  LDC R1, c[0x0][0x37c] ;  /* 0x0000df00ff017b82 */ /* 0x000ff00000000800 */
[----:B------:R-:W0:Y:S01]  /*0010*/  LDC.64 R14, c[0x0][0x398] ;  /* 0x0000e600ff0e7b82 */ /* 0x000e220000000a00 */
[----:B------:R-:W1:Y:S01]  /*0020*/  S2R R3, SR_TID.X ;  /* 0x0000000000037919 */ /* 0x000e620000002100 */
[----:B------:R-:W2:Y:S01]  /*0030*/  LDCU.64 UR4, c[0x0][0x358] ;  /* 0x00006b00ff0477ac */ /* 0x000ea20008000a00 */
[----:B------:R-:W-:Y:S01]  /*0040*/  IMAD.MOV.U32 R18, RZ, RZ, RZ ;  /* 0x000000ffff127224 */ /* 0x000fe200078e00ff */
[----:B------:R-:W3:Y:S04]  /*0050*/  S2R R13, SR_TID.Y ;  /* 0x00000000000d7919 */ /* 0x000ee80000002200 */
[----:B------:R-:W1:Y:S08]  /*0060*/  LDC R0, c[0x0][0x360] ;  /* 0x0000d800ff007b82 */ /* 0x000e700000000800 */
[----:B------:R-:W1:Y:S08]  /*0070*/  S2UR UR6, SR_CTAID.X ;  /* 0x00000000000679c3 */ /* 0x000e700000002500 */
[----:B------:R-:W3:Y:S01]  /*0080*/  S2UR UR7, SR_CTAID.Y ;  /* 0x00000000000779c3 */ /* 0x000ee20000002600 */
[----:B0-----:R-:W-:-:S04]  /*0090*/  ISETP.NE.U32.AND P0, PT, R14, RZ, PT ;  /* 0x000000ff0e00720c */ /* 0x001fc80003f05070 */
[----:B------:R-:W-:-:S03]  /*00a0*/  ISETP.NE.AND.EX P0, PT, R15, RZ, PT, P0 ;  /* 0x000000ff0f00720c */ /* 0x000fc60003f05300 */
[----:B------:R-:W3:Y:S01]  /*00b0*/  LDC R12, c[0x0][0x364] ;  /* 0x0000d900ff0c7b82 */ /* 0x000ee20000000800 */
[----:B-1----:R-:W-:Y:S02]  /*00c0*/  IMAD R0, R0, UR6, R3 ;  /* 0x0000000600007c24 */ /* 0x002fe4000f8e0203 */
[----:B---3--:R-:W-:-:S07]  /*00d0*/  IMAD R12, R12, UR7, R13 ;  /* 0x000000070c0c7c24 */ /* 0x008fce000f8e020d */
[----:B--2---:R-:W-:Y:S05]  /*00e0*/  @!P0 BRA `(.L_x_5) ;  /* 0x0000000800a08947 */ /* 0x004fea0003800000 */
[----:B------:R-:W-:Y:S01]  /*00f0*/  ISETP.GE.U32.AND P1, PT, R14, 0x8, PT ;  /* 0x000000080e00780c */ /* 0x000fe20003f26070 */
[-C--:B------:R-:W-:Y:S01]  /*0100*/  IMAD.WIDE.U32 R10, R0, R14.reuse, RZ ;  /* 0x0000000e000a7225 */ /* 0x080fe200078e00ff */
[----:B------:R-:W-:Y:S02]  /*0110*/  SHF.R.S32.HI R3, RZ, 0x1f, R0 ;  /* 0x0000001fff037819 */ /* 0x000fe40000011400 */
[----:B------:R-:W-:Y:S02]  /*0120*/  CS2R R4, SRZ ;  /* 0x0000000000047805 */ /* 0x000fe4000001ff00 */
[----:B------:R-:W-:Y:S01]  /*0130*/  ISETP.GE.U32.AND.EX P1, PT, R15, RZ, PT, P1 ;  /* 0x000000ff0f00720c */ /* 0x000fe20003f26110 */
[----:B------:R-:W-:Y:S01]  /*0140*/  IMAD.MOV.U32 R18, RZ, RZ, RZ ;  /* 0x000000ffff127224 */ /* 0x000fe200078e00ff */
[----:B------:R-:W-:Y:S01]  /*0150*/  LOP3.LUT R2, R14, 0x7, RZ, 0xc0, !PT ;  /* 0x000000070e027812 */ /* 0x000fe200078ec0ff */
[----:B------:R-:W-:-:S03]  /*0160*/  IMAD R3, R3, R14, RZ ;  /* 0x0000000e03037224 */ /* 0x000fc600078e02ff */
[----:B------:R-:W-:Y:S01]  /*0170*/  ISETP.NE.U32.AND P0, PT, R2, RZ, PT ;  /* 0x000000ff0200720c */ /* 0x000fe20003f05070 */
[----:B------:R-:W-:-:S03]  /*0180*/  IMAD R3, R0, R15, R3 ;  /* 0x0000000f00037224 */ /* 0x000fc600078e0203 */
[----:B------:R-:W-:Y:S01]  /*0190*/  ISETP.NE.AND.EX P0, PT, RZ, RZ, PT, P0 ;  /* 0x000000ffff00720c */ /* 0x000fe20003f05300 */
[----:B------:R-:W-:Y:S02]  /*01a0*/  IMAD.IADD R6, R11, 0x1, R3 ;  /* 0x000000010b067824 */ /* 0x000fe400078e0203 */
[----:B------:R-:W-:Y:S10]  /*01b0*/  @!P1 BRA `(.L_x_6) ;  /* 0x00000004000c9947 */ /* 0x000ff40003800000 */
[----:B------:R-:W0:Y:S01]  /*01c0*/  LDCU.128 UR8, c[0x0][0x380] ;  /* 0x00007000ff0877ac */ /* 0x000e220008000c00 */
[----:B------:R-:W1:Y:S01]  /*01d0*/  LDC R5, c[0x0][0x39c] ;  /* 0x0000e700ff057b82 */ /* 0x000e620000000800 */
[C---:B------:R-:W-:Y:S01]  /*01e0*/  LOP3.LUT R4, R14.reuse, 0xfffffff8, RZ, 0xc0, !PT ;  /* 0xfffffff80e047812 */ /* 0x040fe200078ec0ff */
[----:B------:R-:W-:Y:S01]  /*01f0*/  IMAD.SHL.U32 R23, R15, 0x4, RZ ;  /* 0x000000040f177824 */ /* 0x000fe200078e00ff */
[C---:B------:R-:W-:Y:S01]  /*0200*/  SHF.L.U64.HI R22, R14.reuse, 0x5, R15 ;  /* 0x000000050e167819 */ /* 0x040fe2000001020f */
[----:B------:R-:W-:-:S04]  /*0210*/  IMAD.WIDE.U32 R8, R14, 0x4, RZ ;  /* 0x000000040e087825 */ /* 0x000fc800078e00ff */
[----:B------:R-:W-:Y:S02]  /*0220*/  IMAD.MOV.U32 R18, RZ, RZ, RZ ;  /* 0x000000ffff127224 */ /* 0x000fe400078e00ff */
[----:B------:R-:W-:Y:S02]  /*0230*/  IMAD.IADD R23, R9, 0x1, R23 ;  /* 0x0000000109177824 */ /* 0x000fe400078e0217 */
[----:B------:R-:W-:Y:S01]  /*0240*/  IMAD.MOV.U32 R24, RZ, RZ, R4 ;  /* 0x000000ffff187224 */ /* 0x000fe200078e0004 */
[----:B0-----:R-:W-:Y:S02]  /*0250*/  LEA R25, P1, R12, UR10, 0x2 ;  /* 0x0000000a0c197c11 */ /* 0x001fe4000f8210ff */
[----:B------:R-:W-:Y:S02]  /*0260*/  LEA R19, P2, R10, UR8, 0x2 ;  /* 0x000000080a137c11 */ /* 0x000fe4000f8410ff */
[----:B------:R-:W-:Y:S02]  /*0270*/  LEA.HI.X R3, R12, UR11, RZ, 0x2, P1 ;  /* 0x0000000b0c037c11 */ /* 0x000fe400088f14ff */
[----:B------:R-:W-:-:S02]  /*0280*/  LEA.HI.X R28, R10, UR9, R6, 0x2, P2 ;  /* 0x000000090a1c7c11 */ /* 0x000fc400090f1406 */
[----:B------:R-:W-:Y:S02]  /*0290*/  IADD3 R19, P1, PT, R19, 0x10, RZ ;  /* 0x0000001013137810 */ /* 0x000fe40007f3e0ff */
[----:B-1----:R-:W-:-:S03]  /*02a0*/  MOV R7, R5 ;  /* 0x0000000500077202 */ /* 0x002fc60000000f00 */
[----:B------:R-:W-:-:S08]  /*02b0*/  IMAD.X R28, RZ, RZ, R28, P1 ;  /* 0x000000ffff1c7224 */ /* 0x000fd000008e061c */
.L_x_7:
[----:B------:R-:W-:Y:S02]  /*02c0*/  IMAD.MOV.U32 R20, RZ, RZ, R25 ;  /* 0x000000ffff147224 */ /* 0x000fe400078e0019 */
[----:B------:R-:W-:Y:S02]  /*02d0*/  IMAD.MOV.U32 R16, RZ, RZ, R19 ;  /* 0x000000ffff107224 */ /* 0x000fe400078e0013 */
[----:B------:R-:W-:Y:S01]  /*02e0*/  IMAD.MOV.U32 R17, RZ, RZ, R28 ;  /* 0x000000ffff117224 */ /* 0x000fe200078e001c */
[----:B------:R-:W-:Y:S01]  /*02f0*/  IADD3 R28, P1, PT, R25, R8, RZ ;  /* 0x00000008191c7210 */ /* 0x000fe20007f3e0ff */
[----:B------:R-:W-:-:S03]  /*0300*/  IMAD.MOV.U32 R21, RZ, RZ, R3 ;  /* 0x000000ffff157224 */ /* 0x000fc600078e0003 */
[----:B------:R-:W2:Y:S01]  /*0310*/  LDG.E R19, desc[UR4][R16.64+-0x10] ;  /* 0xfffff00410137981 */ /* 0x000ea2000c1e1900 */
[----:B------:R-:W-:-:S03]  /*0320*/  IADD3.X R29, PT, PT, R3, R23, RZ, P1, !PT ;  /* 0x00000017031d7210 */ /* 0x000fc60000ffe4ff */
[----:B------:R-:W2:Y:S04]  /*0330*/  LDG.E R20, desc[UR4][R20.64] ;  /* 0x0000000414147981 */ /* 0x000ea8000c1e1900 */
[----:B------:R-:W3:Y:S04]  /*0340*/  LDG.E R26, desc[UR4][R28.64] ;  /* 0x000000041c1a7981 */ /* 0x000ee8000c1e1900 */
[----:B------:R-:W3:Y:S01]  /*0350*/  LDG.E R27, desc[UR4][R16.64+-0xc] ;  /* 0xfffff404101b7981 */ /* 0x000ee2000c1e1900 */
[----:B--2---:R-:W-:Y:S01]  /*0360*/  FFMA R20, R19, R20, R18 ;  /* 0x0000001413147223 */ /* 0x004fe20000000012 */
[----:B------:R-:W-:-:S02]  /*0370*/  IADD3 R18, P1, PT, R28, R8, RZ ;  /* 0x000000081c127210 */ /* 0x000fc40007f3e0ff */
[----:B------:R-:W2:Y:S03]  /*0380*/  LDG.E R28, desc[UR4][R16.64+-0x4] ;  /* 0xfffffc04101c7981 */ /* 0x000ea6000c1e1900 */
[--C-:B------:R-:W-:Y:S02]  /*0390*/  IMAD.X R19, R29, 0x1, R23.reuse, P1 ;  /* 0x000000011d137824 */ /* 0x100fe400008e0617 */
[----:B---3--:R-:W-:Y:S01]  /*03a0*/  FFMA R26, R27, R26, R20 ;  /* 0x0000001a1b1a7223 */ /* 0x008fe20000000014 */
[----:B------:R-:W-:Y:S01]  /*03b0*/  IADD3 R20, P1, PT, R18, R8, RZ ;  /* 0x0000000812147210 */ /* 0x000fe20007f3e0ff */
[----:B------:R-:W3:Y:S04]  /*03c0*/  LDG.E R27, desc[UR4][R16.64+-0x8] ;  /* 0xfffff804101b7981 */ /* 0x000ee8000c1e1900 */
[----:B------:R-:W3:Y:S01]  /*03d0*/  LDG.E R18, desc[UR4][R18.64] ;  /* 0x0000000412127981 */ /* 0x000ee2000c1e1900 */
[----:B------:R-:W-:-:S05]  /*03e0*/  IMAD.X R21, R19, 0x1, R23, P1 ;  /* 0x0000000113157824 */ /* 0x000fca00008e0617 */
[----:B------:R-:W2:Y:S01]  /*03f0*/  LDG.E R29, desc[UR4][R20.64] ;  /* 0x00000004141d7981 */ /* 0x000ea2000c1e1900 */
[----:B---3--:R-:W-:Y:S01]  /*0400*/  FFMA R19, R27, R18, R26 ;  /* 0x000000121b137223 */ /* 0x008fe2000000001a */
[-C--:B------:R-:W-:Y:S02]  /*0410*/  IADD3 R26, P1, PT, R20, R8.reuse, RZ ;  /* 0x00000008141a7210 */ /* 0x080fe40007f3e0ff */
[----:B------:R-:W3:Y:S03]  /*0420*/  LDG.E R20, desc[UR4][R16.64+0x4] ;  /* 0x0000040410147981 */ /* 0x000ee6000c1e1900 */
[----:B------:R-:W-:Y:S02]  /*0430*/  IMAD.X R27, R21, 0x1, R23, P1 ;  /* 0x00000001151b7824 */ /* 0x000fe400008e0617 */
[----:B--2---:R-:W-:Y:S01]  /*0440*/  FFMA R18, R28, R29, R19 ;  /* 0x0000001d1c127223 */ /* 0x004fe20000000013 */
[----:B------:R-:W-:Y:S01]  /*0450*/  IADD3 R28, P1, PT, R26, R8, RZ ;  /* 0x000000081a1c7210 */ /* 0x000fe20007f3e0ff */
[----:B------:R-:W2:Y:S04]  /*0460*/  LDG.E R19, desc[UR4][R16.64] ;  /* 0x0000000410137981 */ /* 0x000ea8000c1e1900 */
[----:B------:R-:W2:Y:S01]  /*0470*/  LDG.E R26, desc[UR4][R26.64] ;  /* 0x000000041a1a7981 */ /* 0x000ea2000c1e1900 */
[----:B------:R-:W-:-:S05]  /*0480*/  IMAD.X R29, R27, 0x1, R23, P1 ;  /* 0x000000011b1d7824 */ /* 0x000fca00008e0617 */
[----:B------:R-:W3:Y:S01]  /*0490*/  LDG.E R21, desc[UR4][R28.64] ;  /* 0x000000041c157981 */ /* 0x000ee2000c1e1900 */
[----:B--2---:R-:W-:Y:S01]  /*04a0*/  FFMA R27, R19, R26, R18 ;  /* 0x0000001a131b7223 */ /* 0x004fe20000000012 */
[----:B------:R-:W-:-:S05]  /*04b0*/  IADD3 R18, P1, PT, R28, R8, RZ ;  /* 0x000000081c127210 */ /* 0x000fca0007f3e0ff */
[----:B------:R-:W-:Y:S02]  /*04c0*/  IMAD.X R19, R29, 0x1, R23, P1 ;  /* 0x000000011d137824 */ /* 0x000fe400008e0617 */
[----:B---3--:R-:W-:Y:S01]  /*04d0*/  FFMA R26, R20, R21, R27 ;  /* 0x00000015141a7223 */ /* 0x008fe2000000001b */
[----:B------:R-:W-:Y:S01]  /*04e0*/  IADD3 R20, P1, PT, R18, R8, RZ ;  /* 0x0000000812147210 */ /* 0x000fe20007f3e0ff */
[----:B------:R-:W2:Y:S03]  /*04f0*/  LDG.E R27, desc[UR4][R16.64+0x8] ;  /* 0x00000804101b7981 */ /* 0x000ea6000c1e1900 */
[----:B------:R-:W-:Y:S01]  /*0500*/  IADD3.X R21, PT, PT, R19, R23, RZ, P1, !PT ;  /* 0x0000001713157210 */ /* 0x000fe20000ffe4ff */
[----:B------:R0:W2:Y:S04]  /*0510*/  LDG.E R28, desc[UR4][R18.64] ;  /* 0x00000004121c7981 */ /* 0x0000a8000c1e1900 */
[----:B------:R-:W3:Y:S04]  /*0520*/  LDG.E R20, desc[UR4][R20.64] ;  /* 0x0000000414147981 */ /* 0x000ee8000c1e1900 */
[----:B------:R-:W3:Y:S01]  /*0530*/  LDG.E R29, desc[UR4][R16.64+0xc] ;  /* 0x00000c04101d7981 */ /* 0x000ee2000c1e1900 */
[----:B------:R-:W-:-:S04]  /*0540*/  IADD3 R24, P1, PT, R24, -0x8, RZ ;  /* 0xfffffff818187810 */ /* 0x000fc80007f3e0ff */
[----:B------:R-:W-:Y:S02]  /*0550*/  IADD3.X R7, PT, PT, R7, -0x1, RZ, P1, !PT ;  /* 0xffffffff07077810 */ /* 0x000fe40000ffe4ff */
[----:B------:R-:W-:-:S04]  /*0560*/  ISETP.NE.U32.AND P1, PT, R24, RZ, PT ;  /* 0x000000ff1800720c */ /* 0x000fc80003f25070 */
[----:B------:R-:W-:Y:S02]  /*0570*/  ISETP.NE.AND.EX P1, PT, R7, RZ, PT, P1 ;  /* 0x000000ff0700720c */ /* 0x000fe40003f25310 */
[----:B------:R-:W-:Y:S02]  /*0580*/  LEA R25, P2, R14, R25, 0x5 ;  /* 0x000000190e197211 */ /* 0x000fe400078428ff */
[----:B0-----:R-:W-:-:S03]  /*0590*/  IADD3 R19, P3, PT, R16, 0x20, RZ ;  /* 0x0000002010137810 */ /* 0x001fc60007f7e0ff */
[----:B------:R-:W-:Y:S02]  /*05a0*/  IMAD.X R3, R3, 0x1, R22, P2 ;  /* 0x0000000103037824 */ /* 0x000fe400010e0616 */
[----:B--2---:R-:W-:Y:S01]  /*05b0*/  FFMA R26, R27, R28, R26 ;  /* 0x0000001c1b1a7223 */ /* 0x004fe2000000001a */
[----:B------:R-:W-:-:S03]  /*05c0*/  IMAD.X R28, RZ, RZ, R17, P3 ;  /* 0x000000ffff1c7224 */ /* 0x000fc600018e0611 */
[----:B---3--:R-:W-:Y:S01]  /*05d0*/  FFMA R18, R29, R20, R26 ;  /* 0x000000141d127223 */ /* 0x008fe2000000001a */
[----:B------:R-:W-:Y:S06]  /*05e0*/  @P1 BRA `(.L_x_7) ;  /* 0xfffffffc00341947 */ /* 0x000fec000383ffff */
.L_x_6:
[----:B------:R-:W-:Y:S05]  /*05f0*/  @!P0 BRA `(.L_x_5) ;  /* 0x00000004005c8947 */ /* 0x000fea0003800000 */
[----:B------:R-:W-:Y:S02]  /*0600*/  ISETP.GE.U32.AND P1, PT, R2, 0x4, PT ;  /* 0x000000040200780c */ /* 0x000fe40003f26070 */
[----:B------:R-:W-:Y:S02]  /*0610*/  LOP3.LUT R25, R14, 0x3, RZ, 0xc0, !PT ;  /* 0x000000030e197812 */ /* 0x000fe400078ec0ff */
[----:B------:R-:W-:Y:S02]  /*0620*/  ISETP.GE.U32.AND.EX P1, PT, RZ, RZ, PT, P1 ;  /* 0x000000ffff00720c */ /* 0x000fe40003f26110 */
[----:B------:R-:W-:-:S04]  /*0630*/  ISETP.NE.U32.AND P0, PT, R25, RZ, PT ;  /* 0x000000ff1900720c */ /* 0x000fc80003f05070 */
[----:B------:R-:W-:-:S07]  /*0640*/  ISETP.NE.AND.EX P0, PT, RZ, RZ, PT, P0 ;  /* 0x000000ffff00720c */ /* 0x000fce0003f05300 */
[----:B------:R-:W-:Y:S06]  /*0650*/  @!P1 BRA `(.L_x_8) ;  /* 0x0000000000889947 */ /* 0x000fec0003800000 */
[----:B------:R-:W0:Y:S01]  /*0660*/  LDCU.128 UR8, c[0x0][0x380] ;  /* 0x00007000ff0877ac */ /* 0x000e220008000c00 */
[----:B------:R-:W-:Y:S01]  /*0670*/  IMAD R7, R5, R14, RZ ;  /* 0x0000000e05077224 */ /* 0x000fe200078e02ff */
[C---:B------:R-:W-:Y:S01]  /*0680*/  SHF.L.U32 R17, R14.reuse, 0x2, RZ ;  /* 0x000000020e117819 */ /* 0x040fe200000006ff */
[----:B------:R-:W-:Y:S01]  /*0690*/  IMAD.MOV.U32 R13, RZ, RZ, RZ ;  /* 0x000000ffff0d7224 */ /* 0x000fe200078e00ff */
[----:B------:R-:W-:Y:S01]  /*06a0*/  SHF.L.U64.HI R27, R14, 0x2, R15 ;  /* 0x000000020e1b7819 */ /* 0x000fe2000001020f */
[C---:B------:R-:W-:Y:S01]  /*06b0*/  IMAD R9, R4.reuse, R15, R7 ;  /* 0x0000000f04097224 */ /* 0x040fe200078e0207 */
[C---:B------:R-:W-:Y:S01]  /*06c0*/  IADD3 R7, P1, PT, R4.reuse, R10, RZ ;  /* 0x0000000a04077210 */ /* 0x040fe20007f3e0ff */
[----:B------:R-:W-:-:S04]  /*06d0*/  IMAD.WIDE.U32 R2, R4, R14, R12 ;  /* 0x0000000e04027225 */ /* 0x000fc800078e000c */
[----:B------:R-:W-:Y:S02]  /*06e0*/  IMAD.IADD R3, R3, 0x1, R9 ;  /* 0x0000000103037824 */ /* 0x000fe400078e0209 */
[----:B------:R-:W-:Y:S01]  /*06f0*/  IMAD.X R16, R5, 0x1, R6, P1 ;  /* 0x0000000105107824 */ /* 0x000fe200008e0606 */
[C---:B0-----:R-:W-:Y:S02]  /*0700*/  LEA R22, P3, R2.reuse, UR10, 0x2 ;  /* 0x0000000a02167c11 */ /* 0x041fe4000f8610ff */
[----:B------:R-:W-:Y:S02]  /*0710*/  LEA R8, P2, R7, UR8, 0x2 ;  /* 0x0000000807087c11 */ /* 0x000fe4000f8410ff */
[----:B------:R-:W-:Y:S02]  /*0720*/  LEA.HI.X R23, R2, UR11, R3, 0x2, P3 ;  /* 0x0000000b02177c11 */ /* 0x000fe400098f1403 */
[----:B------:R-:W-:Y:S02]  /*0730*/  IADD3 R2, P1, PT, R17, R22, RZ ;  /* 0x0000001611027210 */ /* 0x000fe40007f3e0ff */
[----:B------:R-:W-:-:S02]  /*0740*/  LEA.HI.X R9, R7, UR9, R16, 0x2, P2 ;  /* 0x0000000907097c11 */ /* 0x000fc400090f1410 */
[-C--:B------:R-:W-:Y:S01]  /*0750*/  IADD3 R20, P2, PT, R2, R17.reuse, RZ ;  /* 0x0000001102147210 */ /* 0x080fe20007f5e0ff */
[----:B------:R-:W-:Y:S01]  /*0760*/  IMAD.X R3, R27, 0x1, R23, P1 ;  /* 0x000000011b037824 */ /* 0x000fe200008e0617 */
[----:B------:R-:W2:Y:S02]  /*0770*/  LDG.E R7, desc[UR4][R22.64] ;  /* 0x0000000416077981 */ /* 0x000ea4000c1e1900 */
[----:B------:R-:W-:Y:S02]  /*0780*/  IADD3 R16, P1, PT, R20, R17, RZ ;  /* 0x0000001114107210 */ /* 0x000fe40007f3e0ff */
[----:B------:R-:W2:Y:S01]  /*0790*/  LDG.E R19, desc[UR4][R8.64] ;  /* 0x0000000408137981 */ /* 0x000ea2000c1e1900 */
[----:B------:R-:W-:-:S03]  /*07a0*/  IMAD.X R21, R3, 0x1, R27, P2 ;  /* 0x0000000103157824 */ /* 0x000fc600010e061b */
[----:B------:R-:W3:Y:S01]  /*07b0*/  LDG.E R2, desc[UR4][R2.64] ;  /* 0x0000000402027981 */ /* 0x000ee2000c1e1900 */
[----:B------:R-:W-:-:S03]  /*07c0*/  IMAD.X R17, R21, 0x1, R27, P1 ;  /* 0x0000000115117824 */ /* 0x000fc600008e061b */
[----:B------:R-:W3:Y:S04]  /*07d0*/  LDG.E R24, desc[UR4][R8.64+0x4] ;  /* 0x0000040408187981 */ /* 0x000ee8000c1e1900 */
[----:B------:R-:W4:Y:S04]  /*07e0*/  LDG.E R20, desc[UR4][R20.64] ;  /* 0x0000000414147981 */ /* 0x000f28000c1e1900 */
[----:B------:R-:W4:Y:S04]  /*07f0*/  LDG.E R26, desc[UR4][R8.64+0x8] ;  /* 0x00000804081a7981 */ /* 0x000f28000c1e1900 */
[----:B------:R-:W5:Y:S04]  /*0800*/  LDG.E R22, desc[UR4][R8.64+0xc] ;  /* 0x00000c0408167981 */ /* 0x000f68000c1e1900 */
[----:B------:R-:W5:Y:S01]  /*0810*/  LDG.E R16, desc[UR4][R16.64] ;  /* 0x0000000410107981 */ /* 0x000f62000c1e1900 */
[----:B------:R-:W-:-:S05]  /*0820*/  IADD3 R4, P1, PT, R4, 0x4, RZ ;  /* 0x0000000404047810 */ /* 0x000fca0007f3e0ff */
[----:B------:R-:W-:Y:S02]  /*0830*/  IMAD.X R5, RZ, RZ, R5, P1 ;  /* 0x000000ffff057224 */ /* 0x000fe400008e0605 */
[----:B--2---:R-:W-:-:S04]  /*0840*/  FFMA R7, R19, R7, R18 ;  /* 0x0000000713077223 */ /* 0x004fc80000000012 */
[----:B---3--:R-:W-:-:S04]  /*0850*/  FFMA R7, R24, R2, R7 ;  /* 0x0000000218077223 */ /* 0x008fc80000000007 */
[----:B----4-:R-:W-:-:S04]  /*0860*/  FFMA R7, R26, R20, R7 ;  /* 0x000000141a077223 */ /* 0x010fc80000000007 */
[----:B-----5:R-:W-:-:S07]  /*0870*/  FFMA R18, R22, R16, R7 ;  /* 0x0000001016127223 */ /* 0x020fce0000000007 */
.L_x_8:
[----:B------:R-:W-:Y:S05]  /*0880*/  @!P0 BRA `(.L_x_5) ;  /* 0x0000000000b88947 */ /* 0x000fea0003800000 */
[----:B------:R-:W-:Y:S02]  /*0890*/  ISETP.NE.U32.AND P1, PT, R25, 0x1, PT ;  /* 0x000000011900780c */ /* 0x000fe40003f25070 */
[----:B------:R-:W-:Y:S02]  /*08a0*/  LOP3.LUT R2, R14, 0x1, RZ, 0xc0, !PT ;  /* 0x000000010e027812 */ /* 0x000fe400078ec0ff */
[----:B------:R-:W-:Y:S02]  /*08b0*/  ISETP.NE.AND.EX P1, PT, RZ, RZ, PT, P1 ;  /* 0x000000ffff00720c */ /* 0x000fe40003f25310 */
[----:B------:R-:W-:-:S04]  /*08c0*/  ISETP.NE.U32.AND P0, PT, R2, 0x1, PT ;  /* 0x000000010200780c */ /* 0x000fc80003f05070 */
[----:B------:R-:W-:-:S07]  /*08d0*/  ISETP.NE.U32.AND.EX P0, PT, RZ, RZ, PT, P0 ;  /* 0x000000ffff00720c */ /* 0x000fce0003f05100 */
[----:B------:R-:W-:Y:S06]  /*08e0*/  @!P1 BRA `(.L_x_9) ;  /* 0x00000000005c9947 */ /* 0x000fec0003800000 */
[----:B------:R-:W0:Y:S01]  /*08f0*/  LDCU.128 UR8, c[0x0][0x380] ;  /* 0x00007000ff0877ac */ /* 0x000e220008000c00 */
[----:B------:R-:W-:Y:S02]  /*0900*/  HFMA2 R17, -RZ, RZ, 0, 0 ;  /* 0x00000000ff117431 */ /* 0x000fe400000001ff */
[C---:B------:R-:W-:Y:S01]  /*0910*/  IMAD R2, R5.reuse, R14, RZ ;  /* 0x0000000e05027224 */ /* 0x040fe200078e02ff */
[C---:B------:R-:W-:Y:S01]  /*0920*/  IADD3 R3, P1, PT, R4.reuse, R10, RZ ;  /* 0x0000000a04037210 */ /* 0x040fe20007f3e0ff */
[----:B------:R-:W-:Y:S02]  /*0930*/  IMAD.MOV.U32 R16, RZ, RZ, R12 ;  /* 0x000000ffff107224 */ /* 0x000fe400078e000c */
[C---:B------:R-:W-:Y:S02]  /*0940*/  IMAD R7, R4.reuse, R15, R2 ;  /* 0x0000000f04077224 */ /* 0x040fe400078e0202 */
[----:B------:R-:W-:Y:S02]  /*0950*/  IMAD.X R20, R5, 0x1, R6, P1 ;  /* 0x0000000105147824 */ /* 0x000fe400008e0606 */
[----:B------:R-:W-:-:S04]  /*0960*/  IMAD.WIDE.U32 R16, R4, R14, R16 ;  /* 0x0000000e04107225 */ /* 0x000fc800078e0010 */
[----:B------:R-:W-:Y:S01]  /*0970*/  IMAD.IADD R7, R17, 0x1, R7 ;  /* 0x0000000111077824 */ /* 0x000fe200078e0207 */
[C---:B0-----:R-:W-:Y:S02]  /*0980*/  LEA R8, P1, R16.reuse, UR10, 0x2 ;  /* 0x0000000a10087c11 */ /* 0x041fe4000f8210ff */
[C---:B------:R-:W-:Y:S02]  /*0990*/  LEA R2, P2, R3.reuse, UR8, 0x2 ;  /* 0x0000000803027c11 */ /* 0x040fe4000f8410ff */
[----:B------:R-:W-:Y:S02]  /*09a0*/  LEA.HI.X R9, R16, UR11, R7, 0x2, P1 ;  /* 0x0000000b10097c11 */ /* 0x000fe400088f1407 */
[----:B------:R-:W-:Y:S02]  /*09b0*/  LEA.HI.X R3, R3, UR9, R20, 0x2, P2 ;  /* 0x0000000903037c11 */ /* 0x000fe400090f1414 */
[C---:B------:R-:W-:Y:S02]  /*09c0*/  LEA R16, P1, R14.reuse, R8, 0x2 ;  /* 0x000000080e107211 */ /* 0x040fe400078210ff */
[----:B------:R-:W2:Y:S02]  /*09d0*/  LDG.E R8, desc[UR4][R8.64] ;  /* 0x0000000408087981 */ /* 0x000ea4000c1e1900 */
[----:B------:R-:W-:-:S02]  /*09e0*/  LEA.HI.X R17, R14, R9, R15, 0x2, P1 ;  /* 0x000000090e117211 */ /* 0x000fc400008f140f */
[----:B------:R-:W2:Y:S04]  /*09f0*/  LDG.E R7, desc[UR4][R2.64] ;  /* 0x0000000402077981 */ /* 0x000ea8000c1e1900 */
[----:B------:R-:W3:Y:S04]  /*0a00*/  LDG.E R20, desc[UR4][R2.64+0x4] ;  /* 0x0000040402147981 */ /* 0x000ee8000c1e1900 */
[----:B------:R-:W3:Y:S01]  /*0a10*/  LDG.E R16, desc[UR4][R16.64] ;  /* 0x0000000410107981 */ /* 0x000ee2000c1e1900 */
[----:B------:R-:W-:-:S05]  /*0a20*/  IADD3 R4, P1, PT, R4, 0x2, RZ ;  /* 0x0000000204047810 */ /* 0x000fca0007f3e0ff */
[----:B------:R-:W-:Y:S02]  /*0a30*/  IMAD.X R5, RZ, RZ, R5, P1 ;  /* 0x000000ffff057224 */ /* 0x000fe400008e0605 */
[----:B--2---:R-:W-:-:S04]  /*0a40*/  FFMA R7, R7, R8, R18 ;  /* 0x0000000807077223 */ /* 0x004fc80000000012 */
[----:B---3--:R-:W-:-:S07]  /*0a50*/  FFMA R18, R20, R16, R7 ;  /* 0x0000001014127223 */ /* 0x008fce0000000007 */
.L_x_9:
[----:B------:R-:W-:Y:S05]  /*0a60*/  @P0 BRA `(.L_x_5) ;  /* 0x0000000000400947 */ /* 0x000fea0003800000 */
[----:B------:R-:W0:Y:S01]  /*0a70*/  LDCU.128 UR8, c[0x0][0x380] ;  /* 0x00007000ff0877ac */ /* 0x000e220008000c00 */
[C---:B------:R-:W-:Y:S01]  /*0a80*/  IMAD R7, R5.reuse, R14, RZ ;  /* 0x0000000e05077224 */ /* 0x040fe200078e02ff */
[C---:B------:R-:W-:Y:S01]  /*0a90*/  IADD3 R10, P0, PT, R4.reuse, R10, RZ ;  /* 0x0000000a040a7210 */ /* 0x040fe20007f1e0ff */
[----:B------:R-:W-:Y:S02]  /*0aa0*/  IMAD.MOV.U32 R2, RZ, RZ, R12 ;  /* 0x000000ffff027224 */ /* 0x000fe400078e000c */
[----:B------:R-:W-:Y:S01]  /*0ab0*/  IMAD.MOV.U32 R3, RZ, RZ, RZ ;  /* 0x000000ffff037224 */ /* 0x000fe200078e00ff */
[----:B------:R-:W-:Y:S01]  /*0ac0*/  IADD3.X R5, PT, PT, R5, R6, RZ, P0, !PT ;  /* 0x0000000605057210 */ /* 0x000fe200007fe4ff */
[C---:B------:R-:W-:Y:S02]  /*0ad0*/  IMAD R7, R4.reuse, R15, R7 ;  /* 0x0000000f04077224 */ /* 0x040fe400078e0207 */
[----:B------:R-:W-:-:S04]  /*0ae0*/  IMAD.WIDE.U32 R2, R4, R14, R2 ;  /* 0x0000000e04027225 */ /* 0x000fc800078e0002 */
[----:B------:R-:W-:Y:S01]  /*0af0*/  IMAD.IADD R3, R3, 0x1, R7 ;  /* 0x0000000103037824 */ /* 0x000fe200078e0207 */
[----:B0-----:R-:W-:Y:S02]  /*0b00*/  LEA R4, P0, R10, UR8, 0x2 ;  /* 0x000000080a047c11 */ /* 0x001fe4000f8010ff */
[----:B------:R-:W-:Y:S02]  /*0b10*/  LEA R6, P1, R2, UR10, 0x2 ;  /* 0x0000000a02067c11 */ /* 0x000fe4000f8210ff */
[----:B------:R-:W-:Y:S02]  /*0b20*/  LEA.HI.X R5, R10, UR9, R5, 0x2, P0 ;  /* 0x000000090a057c11 */ /* 0x000fe400080f1405 */
[----:B------:R-:W-:-:S04]  /*0b30*/  LEA.HI.X R7, R2, UR11, R3, 0x2, P1 ;  /* 0x0000000b02077c11 */ /* 0x000fc800088f1403 */
[----:B------:R-:W2:Y:S04]  /*0b40*/  LDG.E R5, desc[UR4][R4.64] ;  /* 0x0000000404057981 */ /* 0x000ea8000c1e1900 */
[----:B------:R-:W2:Y:S02]  /*0b50*/  LDG.E R6, desc[UR4][R6.64] ;  /* 0x0000000406067981 */ /* 0x000ea4000c1e1900 */
[----:B--2---:R-:W-:-:S07]  /*0b60*/  FFMA R18, R5, R6, R18 ;  /* 0x0000000605127223 */ /* 0x004fce0000000012 */
.L_x_5:
[----:B------:R-:W0:Y:S01]  /*0b70*/  LDCU.64 UR6, c[0x0][0x390] ;  /* 0x00007200ff0677ac */ /* 0x000e220008000a00 */
[----:B------:R-:W-:Y:S01]  /*0b80*/  SHF.R.S32.HI R3, RZ, 0x1f, R0 ;  /* 0x0000001fff037819 */ /* 0x000fe20000011400 */
[----:B------:R-:W-:-:S04]  /*0b90*/  IMAD.MOV.U32 R2, RZ, RZ, R12 ;  /* 0x000000ffff027224 */ /* 0x000fc800078e000c */
[-C--:B------:R-:W-:Y:S02]  /*0ba0*/  IMAD R4, R3, R14.reuse, RZ ;  /* 0x0000000e03047224 */ /* 0x080fe400078e02ff */
[----:B------:R-:W-:Y:S02]  /*0bb0*/  IMAD.MOV.U32 R3, RZ, RZ, RZ ;  /* 0x000000ffff037224 */ /* 0x000fe400078e00ff */
[C---:B------:R-:W-:Y:S02]  /*0bc0*/  IMAD R15, R0.reuse, R15, R4 ;  /* 0x0000000f000f7224 */ /* 0x040fe400078e0204 */
[----:B------:R-:W-:-:S04]  /*0bd0*/  IMAD.WIDE.U32 R2, R0, R14, R2 ;  /* 0x0000000e00027225 */ /* 0x000fc800078e0002 */
[----:B------:R-:W-:Y:S01]  /*0be0*/  IMAD.IADD R3, R15, 0x1, R3 ;  /* 0x000000010f037824 */ /* 0x000fe200078e0203 */
[----:B0-----:R-:W-:-:S04]  /*0bf0*/  LEA R4, P0, R2, UR6, 0x2 ;  /* 0x0000000602047c11 */ /* 0x001fc8000f8010ff */
[----:B------:R-:W-:-:S05]  /*0c00*/  LEA.HI.X R5, R2, UR7, R3, 0x2, P0 ;  /* 0x0000000702057c11 */ /* 0x000fca00080f1403 */
[----:B------:R-:W-:Y:S01]  /*0c10*/  STG.E desc[UR4][R4.64], R18 ;  /* 0x0000001204007986 */ /* 0x000fe2000c101904 */
[----:B------:R-:W-:Y:S05]  /*0c20*/  EXIT ;  /* 0x000000000000794d */ /* 0x000fea0003800000 */
.L_x_10:
        /* <DEDUP_REMOVED lines=13> */
.L_x_12:


//--------------------- .nv.shared._Z15mmult_gpu_tiledPfS_S_m --------------------------
	.section	.nv.shared._Z15mmult_gpu_tiledPfS_S_m,"aw",@nobits
	.sectionflags	@""
	.align	4
.nv.shared._Z15mmult_gpu_tiledPfS_S_m:
	.zero		1536


//--------------------- .nv.shared.reserved.0     --------------------------
	.section	.nv.shared.reserved.0,"aw",@nobits
	.weak		__nv_reservedSMEM_offset_0_alias
	.size		__nv_reservedSMEM_offset_0_alias, 0, 64
	.other		__nv_reservedSMEM_offset_0_alias,@"STO_CUDA_RESERVED_SHARED STV_DEFAULT"
__nv_reservedSMEM_offset_0_alias:
	.zero		0
	.zero		64


//--------------------- .nv.constant0._Z15mmult_gpu_tiledPfS_S_m --------------------------
	.section	.nv.constant0._Z15mmult_gpu_tiledPfS_S_m,"a",@progbits
	.sectionflags	@""
	.align	4
.nv.constant0._Z15mmult_gpu_tiledPfS_S_m:
	.zero		928


//--------------------- .nv.constant0._Z16mmult_gpu_simplePfS_S_m --------------------------
	.section	.nv.constant0._Z16mmult_gpu_simplePfS_S_m,"a",@progbits
	.sectionflags	@""
	.align	4
.nv.constant0._Z16mmult_gpu_simplePfS_S_m:
	.zero		928


//--------------------- SYMBOLS --------------------------

	.type		.nv.reservedSmem.offset0,@object
	.size		.nv.reservedSmem.offset0,0x4
	.type		.nv.reservedSmem.cap,@object
	.size		.nv.reservedSmem.cap,0x4
